def matmul_kernel(
    a_ptr,
    b_ptr,
    c_ptr,
    M,
    N,
    K,
    stride_am,
    stride_ak,
    stride_bk,
    stride_bn,
    stride_cm,
    stride_cn,
    BLOCK_M: tl.constexpr,
    BLOCK_N: tl.constexpr,
    BLOCK_K: tl.constexpr,
    GROUP_M: tl.constexpr,
):
    pid = tl.program_id(axis=0)
    num_pid_m = tl.cdiv(M, BLOCK_M)
    num_pid_n = tl.cdiv(N, BLOCK_N)
    num_pid_in_group = GROUP_M * num_pid_n
    group_id = pid // num_pid_in_group
    first_pid_m = group_id * GROUP_M
    group_size_m = min(num_pid_m - first_pid_m, GROUP_M)
    pid_m = first_pid_m + ((pid % num_pid_in_group) % group_size_m)
    pid_n = (pid % num_pid_in_group) // group_size_m

    offs_am = (pid_m * BLOCK_M + tl.arange(0, BLOCK_M)) % M
    offs_bn = (pid_n * BLOCK_N + tl.arange(0, BLOCK_N)) % N
    offs_k = tl.arange(0, BLOCK_K)
    a_ptrs = a_ptr + offs_am[:, None] * stride_am + offs_k[None, :] * stride_ak
    b_ptrs = b_ptr + offs_k[:, None] * stride_bk + offs_bn[None, :] * stride_bn

    acc = tl.zeros((BLOCK_M, BLOCK_N), dtype=tl.float32)
    for kk in range(0, tl.cdiv(K, BLOCK_K)):
        a = tl.load(a_ptrs, mask=offs_k[None, :] < K - kk * BLOCK_K, other=0.0)
        b = tl.load(b_ptrs, mask=offs_k[:, None] < K - kk * BLOCK_K, other=0.0)
        acc = tl.dot(a, b, acc)
        a_ptrs += BLOCK_K * stride_ak
        b_ptrs += BLOCK_K * stride_bk

    c = acc.to(c_ptr.dtype.element_ty)
    offs_cm = pid_m * BLOCK_M + tl.arange(0, BLOCK_M)
    offs_cn = pid_n * BLOCK_N + tl.arange(0, BLOCK_N)
    c_ptrs = c_ptr + offs_cm[:, None] * stride_cm + offs_cn[None, :] * stride_cn
    mask = (offs_cm[:, None] < M) & (offs_cn[None, :] < N)
    tl.store(c_ptrs, c, mask=mask)

# config = {"BLOCK_K": 64, "BLOCK_M": 64, "BLOCK_N": 128, "GROUP_M": 8, "arch": "sm_100", "dtype": "fp16", "num_ctas": 4, "num_stages": 3, "num_warps": 4}
# arch = sm_100


// ===== COMPILED SASS (sm_100a) =====

	.target	sm_100a

	.elftype	@"ET_EXEC"


//--------------------- .note.nv.tkinfo           --------------------------
	.section	.note.nv.tkinfo,"",@"SHT_NOTE"
	.sectionflags	@"SHF_NOTE_NV_TKINFO"
	.tkinfo
        /*0018*/ 	.word	0x00000081
        /*0030*/ 	.string	""
        /*0030*/ 	.string	"ptxas-blackwell"
        /*0030*/ 	.string	"Cuda compilation tools, release 12.9, V12.9.86"
        /*0030*/ 	.string	"Build cuda_12.9.r12.9/compiler.36037853_0"
        /*0030*/ 	.string	"-v  -suppress-debug-info  -lineinfo  -arch sm_100a "



//--------------------- .note.nv.cuver            --------------------------
	.section	.note.nv.cuver,"",@"SHT_NOTE"
	.sectionflags	@"SHF_NOTE_NV_CUVER"
        /*0018*/ 	.short	0x0001
        /*001a*/ 	.short	0x0064
        /*001c*/ 	.short	0x0001
        /*001e*/ 	.short	0x0000
        /*0020*/ 	.short	0x0001
        /*0022*/ 	.short	0x0000


//--------------------- .nv.info                  --------------------------
	.section	.nv.info,"",@"SHT_CUDA_INFO"
	.align	4


	//----- nvinfo : EIATTR_REGCOUNT
	.align		4
        /*0000*/ 	.byte	0x04, 0x2f
        /*0002*/ 	.short	(.L_4 - .L_3)
	.align		4
.L_3:
        /*0004*/ 	.word	index@(matmul_kernel)
        /*0008*/ 	.word	0x000000a8


	//----- nvinfo : EIATTR_FRAME_SIZE
	.align		4
.L_4:
        /*000c*/ 	.byte	0x04, 0x11
        /*000e*/ 	.short	(.L_6 - .L_5)
	.align		4
.L_5:
        /*0010*/ 	.word	index@($__internal_2_$__cuda_sm10x_tcgen05_guardrail_trap_unallocated_columns_being_dealloced)
        /*0014*/ 	.word	0x00000000


	//----- nvinfo : EIATTR_FRAME_SIZE
	.align		4
.L_6:
        /*0018*/ 	.byte	0x04, 0x11
        /*001a*/ 	.short	(.L_8 - .L_7)
	.align		4
.L_7:
        /*001c*/ 	.word	index@($__internal_1_$__cuda_sm10x_tcgen05_guardrail_trap_phase_invalid_during_alloc)
        /*0020*/ 	.word	0x00000000


	//----- nvinfo : EIATTR_FRAME_SIZE
	.align		4
.L_8:
        /*0024*/ 	.byte	0x04, 0x11
        /*0026*/ 	.short	(.L_10 - .L_9)
	.align		4
.L_9:
        /*0028*/ 	.word	index@($__internal_0_$__cuda_sm10x_tcgen05_guardrail_trap_col_being_dealloced_not_returned_by_alloc)
        /*002c*/ 	.word	0x00000000


	//----- nvinfo : EIATTR_FRAME_SIZE
	.align		4
.L_10:
        /*0030*/ 	.byte	0x04, 0x11
        /*0032*/ 	.short	(.L_12 - .L_11)
	.align		4
.L_11:
        /*0034*/ 	.word	index@(matmul_kernel)
        /*0038*/ 	.word	0x00000000


	//----- nvinfo : EIATTR_MIN_STACK_SIZE
	.align		4
.L_12:
        /*003c*/ 	.byte	0x04, 0x12
        /*003e*/ 	.short	(.L_14 - .L_13)
	.align		4
.L_13:
        /*0040*/ 	.word	index@(matmul_kernel)
        /*0044*/ 	.word	0x00000000
.L_14:


//--------------------- .nv.info.matmul_kernel    --------------------------
	.section	.nv.info.matmul_kernel,"",@"SHT_CUDA_INFO"
	.sectionflags	@""
	.align	4


	//----- nvinfo : EIATTR_CUDA_API_VERSION
	.align		4
        /*0000*/ 	.byte	0x04, 0x37
        /*0002*/ 	.short	(.L_16 - .L_15)
.L_15:
        /*0004*/ 	.word	0x00000081


	//----- nvinfo : EIATTR_KPARAM_INFO
	.align		4
.L_16:
        /*0008*/ 	.byte	0x04, 0x17
        /*000a*/ 	.short	(.L_18 - .L_17)
.L_17:
        /*000c*/ 	.word	0x00000000
        /*0010*/ 	.short	0x000d
        /*0012*/ 	.short	0x0048
        /*0014*/ 	.byte	0x00, 0xf4, 0x21, 0x00


	//----- nvinfo : EIATTR_KPARAM_INFO
	.align		4
.L_18:
        /*0018*/ 	.byte	0x04, 0x17
        /*001a*/ 	.short	(.L_20 - .L_19)
.L_19:
        /*001c*/ 	.word	0x00000000
        /*0020*/ 	.short	0x000c
        /*0022*/ 	.short	0x0040
        /*0024*/ 	.byte	0x00, 0xf4, 0x21, 0x00


	//----- nvinfo : EIATTR_KPARAM_INFO
	.align		4
.L_20:
        /*0028*/ 	.byte	0x04, 0x17
        /*002a*/ 	.short	(.L_22 - .L_21)
.L_21:
        /*002c*/ 	.word	0x00000000
        /*0030*/ 	.short	0x000b
        /*0032*/ 	.short	0x0038
        /*0034*/ 	.byte	0x00, 0xf0, 0x11, 0x00


	//----- nvinfo : EIATTR_KPARAM_INFO
	.align		4
.L_22:
        /*0038*/ 	.byte	0x04, 0x17
        /*003a*/ 	.short	(.L_24 - .L_23)
.L_23:
        /*003c*/ 	.word	0x00000000
        /*0040*/ 	.short	0x000a
        /*0042*/ 	.short	0x0034
        /*0044*/ 	.byte	0x00, 0xf0, 0x11, 0x00


	//----- nvinfo : EIATTR_KPARAM_INFO
	.align		4
.L_24:
        /*0048*/ 	.byte	0x04, 0x17
        /*004a*/ 	.short	(.L_26 - .L_25)
.L_25:
        /*004c*/ 	.word	0x00000000
        /*0050*/ 	.short	0x0009
        /*0052*/ 	.short	0x0030
        /*0054*/ 	.byte	0x00, 0xf0, 0x11, 0x00


	//----- nvinfo : EIATTR_KPARAM_INFO
	.align		4
.L_26:
        /*0058*/ 	.byte	0x04, 0x17
        /*005a*/ 	.short	(.L_28 - .L_27)
.L_27:
        /*005c*/ 	.word	0x00000000
        /*0060*/ 	.short	0x0008
        /*0062*/ 	.short	0x002c
        /*0064*/ 	.byte	0x00, 0xf0, 0x11, 0x00


	//----- nvinfo : EIATTR_KPARAM_INFO
	.align		4
.L_28:
        /*0068*/ 	.byte	0x04, 0x17
        /*006a*/ 	.short	(.L_30 - .L_29)
.L_29:
        /*006c*/ 	.word	0x00000000
        /*0070*/ 	.short	0x0007
        /*0072*/ 	.short	0x0028
        /*0074*/ 	.byte	0x00, 0xf0, 0x11, 0x00


	//----- nvinfo : EIATTR_KPARAM_INFO
	.align		4
.L_30:
        /*0078*/ 	.byte	0x04, 0x17
        /*007a*/ 	.short	(.L_32 - .L_31)
.L_31:
        /*007c*/ 	.word	0x00000000
        /*0080*/ 	.short	0x0006
        /*0082*/ 	.short	0x0024
        /*0084*/ 	.byte	0x00, 0xf0, 0x11, 0x00


	//----- nvinfo : EIATTR_KPARAM_INFO
	.align		4
.L_32:
        /*0088*/ 	.byte	0x04, 0x17
        /*008a*/ 	.short	(.L_34 - .L_33)
.L_33:
        /*008c*/ 	.word	0x00000000
        /*0090*/ 	.short	0x0005
        /*0092*/ 	.short	0x0020
        /*0094*/ 	.byte	0x00, 0xf0, 0x11, 0x00


	//----- nvinfo : EIATTR_KPARAM_INFO
	.align		4
.L_34:
        /*0098*/ 	.byte	0x04, 0x17
        /*009a*/ 	.short	(.L_36 - .L_35)
.L_35:
        /*009c*/ 	.word	0x00000000
        /*00a0*/ 	.short	0x0004
        /*00a2*/ 	.short	0x001c
        /*00a4*/ 	.byte	0x00, 0xf0, 0x11, 0x00


	//----- nvinfo : EIATTR_KPARAM_INFO
	.align		4
.L_36:
        /*00a8*/ 	.byte	0x04, 0x17
        /*00aa*/ 	.short	(.L_38 - .L_37)
.L_37:
        /*00ac*/ 	.word	0x00000000
        /*00b0*/ 	.short	0x0003
        /*00b2*/ 	.short	0x0018
        /*00b4*/ 	.byte	0x00, 0xf0, 0x11, 0x00


	//----- nvinfo : EIATTR_KPARAM_INFO
	.align		4
.L_38:
        /*00b8*/ 	.byte	0x04, 0x17
        /*00ba*/ 	.short	(.L_40 - .L_39)
.L_39:
        /*00bc*/ 	.word	0x00000000
        /*00c0*/ 	.short	0x0002
        /*00c2*/ 	.short	0x0010
        /*00c4*/ 	.byte	0x00, 0xf4, 0x21, 0x00


	//----- nvinfo : EIATTR_KPARAM_INFO
	.align		4
.L_40:
        /*00c8*/ 	.byte	0x04, 0x17
        /*00ca*/ 	.short	(.L_42 - .L_41)
.L_41:
        /*00cc*/ 	.word	0x00000000
        /*00d0*/ 	.short	0x0001
        /*00d2*/ 	.short	0x0008
        /*00d4*/ 	.byte	0x00, 0xf4, 0x21, 0x00


	//----- nvinfo : EIATTR_KPARAM_INFO
	.align		4
.L_42:
        /*00d8*/ 	.byte	0x04, 0x17
        /*00da*/ 	.short	(.L_44 - .L_43)
.L_43:
        /*00dc*/ 	.word	0x00000000
        /*00e0*/ 	.short	0x0000
        /*00e2*/ 	.short	0x0000
        /*00e4*/ 	.byte	0x00, 0xf4, 0x21, 0x00


	//----- nvinfo : EIATTR_EXPLICIT_CLUSTER
	.align		4
.L_44:
        /*00e8*/ 	.byte	0x01, 0x3e
	.zero		2


	//----- nvinfo : EIATTR_CTA_PER_CLUSTER
	.align		4
        /*00ec*/ 	.byte	0x04, 0x3d
        /*00ee*/ 	.short	(.L_46 - .L_45)
.L_45:
        /*00f0*/ 	.word	0x00000004
        /*00f4*/ 	.word	0x00000001
        /*00f8*/ 	.word	0x00000001


	//----- nvinfo : EIATTR_AT_ENTRY_FRAGMENTS
	.align		4
.L_46:
        /*00fc*/ 	.byte	0x04, 0x4f
        /*00fe*/ 	.short	(.L_48 - .L_47)


	//   ....[0]....
.L_47:
        /*0100*/ 	.word	0x00000004


	//----- nvinfo : EIATTR_RESERVED_SMEM_USED
	.align		4
.L_48:
        /*0104*/ 	.byte	0x01, 0x41
	.zero		2


	//----- nvinfo : EIATTR_SPARSE_MMA_MASK
	.align		4
        /*0108*/ 	.byte	0x03, 0x50
        /*010a*/ 	.short	0x0000


	//----- nvinfo : EIATTR_TCGEN05_1CTA_USED
	.align		4
        /*010c*/ 	.byte	0x01, 0x51
	.zero		2


	//----- nvinfo : EIATTR_MAXREG_COUNT
	.align		4
        /*0110*/ 	.byte	0x03, 0x1b
        /*0112*/ 	.short	0x00ff


	//----- nvinfo : EIATTR_NUM_BARRIERS
	.align		4
        /*0114*/ 	.byte	0x02, 0x4c
        /*0116*/ 	.byte	0x01
	.zero		1


	//----- nvinfo : EIATTR_INT_WARP_WIDE_INSTR_OFFSETS
	.align		4
        /*0118*/ 	.byte	0x04, 0x31
        /*011a*/ 	.short	(.L_50 - .L_49)


	//   ....[0]....
.L_49:
        /*011c*/ 	.word	0x00001f60


	//   ....[1]....
        /*0120*/ 	.word	0x00001f70


	//   ....[2]....
        /*0124*/ 	.word	0x00003270


	//   ....[3]....
        /*0128*/ 	.word	0x00005d60


	//   ....[4]....
        /*012c*/ 	.word	0x00005db0


	//----- nvinfo : EIATTR_COOP_GROUP_MASK_REGIDS
	.align		4
.L_50:
        /*0130*/ 	.byte	0x04, 0x29
        /*0132*/ 	.short	(.L_52 - .L_51)


	//   ....[0]....
.L_51:
        /*0134*/ 	.word	0xffffffff


	//   ....[1]....
        /*0138*/ 	.word	0xffffffff


	//   ....[2]....
        /*013c*/ 	.word	0xffffffff


	//   ....[3]....
        /*0140*/ 	.word	0xffffffff


	//----- nvinfo : EIATTR_COOP_GROUP_INSTR_OFFSETS
	.align		4
.L_52:
        /*0144*/ 	.byte	0x04, 0x28
        /*0146*/ 	.short	(.L_54 - .L_53)


	//   ....[0]....
.L_53:
        /*0148*/ 	.word	0x00000070


	//   ....[1]....
        /*014c*/ 	.word	0x00000320


	//   ....[2]....
        /*0150*/ 	.word	0x00005c00


	//   ....[3]....
        /*0154*/ 	.word	0x00005e60


	//----- nvinfo : EIATTR_VRC_CTA_INIT_COUNT
	.align		4
.L_54:
        /*0158*/ 	.byte	0x02, 0x4a
        /*015a*/ 	.byte	0x80
	.zero		1


	//----- nvinfo : EIATTR_MBARRIER_INSTR_OFFSETS
	.align		4
        /*015c*/ 	.byte	0x04, 0x39
        /*015e*/ 	.short	(.L_56 - .L_55)


	//   ....[0]....
.L_55:
        /*0160*/ 	.word	0x00002080
        /*0164*/ 	.word	0x000000ff
        /*0168*/ 	.word	0x00000000
        /*016c*/ 	.short	0x0100
        /*016e*/ 	.byte	0x0a
	.zero		1


	//   ....[1]....
        /*0170*/ 	.word	0x000032a0
        /*0174*/ 	.word	0x000000ff
        /*0178*/ 	.word	0x00006008
        /*017c*/ 	.short	0x0100
        /*017e*/ 	.byte	0x0d
	.zero		1


	//   ....[2]....
        /*0180*/ 	.word	0x000041d0
        /*0184*/ 	.word	0x000000ff
        /*0188*/ 	.word	0x00000000
        /*018c*/ 	.short	0x010a
        /*018e*/ 	.byte	0x0a
	.zero		1


	//   ....[3]....
        /*0190*/ 	.word	0x000053e0
        /*0194*/ 	.word	0x000000ff
        /*0198*/ 	.word	0x00000000
        /*019c*/ 	.short	0x010a
        /*019e*/ 	.byte	0x0a
	.zero		1


	//   ....[4]....
        /*01a0*/ 	.word	0x000054c0
        /*01a4*/ 	.word	0x000000ff
        /*01a8*/ 	.word	0x00006000
        /*01ac*/ 	.short	0x0108
        /*01ae*/ 	.byte	0x0d
	.zero		1


	//   ....[5]....
        /*01b0*/ 	.word	0x00005530
        /*01b4*/ 	.word	0x000000ff
        /*01b8*/ 	.word	0x00006008
        /*01bc*/ 	.short	0x0108
        /*01be*/ 	.byte	0x0d
	.zero		1


	//   ....[6]....
        /*01c0*/ 	.word	0x00005e80
        /*01c4*/ 	.word	0x000000ff
        /*01c8*/ 	.word	0x00000000
        /*01cc*/ 	.short	0x010a
        /*01ce*/ 	.byte	0x0a
	.zero		1


	//   ....[7]....
        /*01d0*/ 	.word	0x00005eb0
        /*01d4*/ 	.word	0x000000ff
        /*01d8*/ 	.word	0x00000000
        /*01dc*/ 	.short	0x010a
        /*01de*/ 	.byte	0x0a
	.zero		1


	//----- nvinfo : EIATTR_NUM_MBARRIERS
	.align		4
.L_56:
        /*01e0*/ 	.byte	0x03, 0x38
        /*01e2*/ 	.short	0x0002


	//----- nvinfo : EIATTR_EXIT_INSTR_OFFSETS
	.align		4
        /*01e4*/ 	.byte	0x04, 0x1c
        /*01e6*/ 	.short	(.L_58 - .L_57)


	//   ....[0]....
.L_57:
        /*01e8*/ 	.word	0x00005e70


	//----- nvinfo : EIATTR_REQNTID
	.align		4
.L_58:
        /*01ec*/ 	.byte	0x04, 0x10
        /*01ee*/ 	.short	(.L_60 - .L_59)
.L_59:
        /*01f0*/ 	.word	0x00000080
        /*01f4*/ 	.word	0x00000001
        /*01f8*/ 	.word	0x00000001


	//----- nvinfo : EIATTR_CRS_STACK_SIZE
	.align		4
.L_60:
        /*01fc*/ 	.byte	0x04, 0x1e
        /*01fe*/ 	.short	(.L_62 - .L_61)
.L_61:
        /*0200*/ 	.word	0x00000000


	//----- nvinfo : EIATTR_CBANK_PARAM_SIZE
	.align		4
.L_62:
        /*0204*/ 	.byte	0x03, 0x19
        /*0206*/ 	.short	0x0050


	//----- nvinfo : EIATTR_PARAM_CBANK
	.align		4
        /*0208*/ 	.byte	0x04, 0x0a
        /*020a*/ 	.short	(.L_64 - .L_63)
	.align		4
.L_63:
        /*020c*/ 	.word	index@(.nv.constant0.matmul_kernel)
        /*0210*/ 	.short	0x0380
        /*0212*/ 	.short	0x0050


	//----- nvinfo : EIATTR_SW_WAR
	.align		4
.L_64:
        /*0214*/ 	.byte	0x04, 0x36
        /*0216*/ 	.short	(.L_66 - .L_65)
.L_65:
        /*0218*/ 	.word	0x00000008
.L_66:


//--------------------- .nv.compat                --------------------------
	.section	.nv.compat,"",@"SHT_CUDA_COMPAT_INFO"
	.align	4
        /*0000*/ 	.byte	0x02, 0x02, 0x02, 0x00, 0x02, 0x05, 0x05, 0x00, 0x02, 0x03, 0x00, 0x00, 0x02, 0x06, 0x01, 0x00


//--------------------- .nv.callgraph             --------------------------
	.section	.nv.callgraph,"",@"SHT_CUDA_CALLGRAPH"
	.align	4
	.sectionentsize	8
	.align		4
        /*0000*/ 	.word	0x00000000
	.align		4
        /*0004*/ 	.word	0xffffffff
	.align		4
        /*0008*/ 	.word	0x00000000
	.align		4
        /*000c*/ 	.word	0xfffffffe
	.align		4
        /*0010*/ 	.word	0x00000000
	.align		4
        /*0014*/ 	.word	0xfffffffd
	.align		4
        /*0018*/ 	.word	0x00000000
	.align		4
        /*001c*/ 	.word	0xfffffffc


//--------------------- .text.matmul_kernel       --------------------------
	.section	.text.matmul_kernel,"ax",@progbits
	.align	128
        .global         matmul_kernel
        .type           matmul_kernel,@function
        .size           matmul_kernel,(.L_x_20 - matmul_kernel)
        .other          matmul_kernel,@"STO_CUDA_ENTRY STV_DEFAULT"
matmul_kernel:
.text.matmul_kernel:
[----:B------:R-:W0:Y:S01]  /*0000*/  LDC R1, c[0x0][0x37c] ;  /* 0x0000df00ff017b82 */ /* 0x000e220000000800 */
[----:B------:R-:W1:Y:S01]  /*0010*/  S2R R0, SR_TID.X ;  /* 0x0000000000007919 */ /* 0x000e620000002100 */
[----:B------:R-:W2:Y:S01]  /*0020*/  LDCU.64 UR22, c[0x0][0x358] ;  /* 0x00006b00ff1677ac */ /* 0x000ea20008000a00 */
[----:B-1----:R-:W-:-:S13]  /*0030*/  ISETP.GE.U32.AND P0, PT, R0, 0x20, PT ;  /* 0x000000200000780c */ /* 0x002fda0003f06070 */
[----:B------:R-:W-:Y:S02]  /*0040*/  VOTEU.ANY UP0, P0 ;  /* 0x0000000000ff7886 */ /* 0x000fe40000000100 */
[----:B0-2---:R-:W-:Y:S05]  /*0050*/  BRA.U UP0, `(.L_x_0) ;  /* 0x0000000100b47547 */ /* 0x005fea000b800000 */
[----:B------:R-:W0:Y:S01]  /*0060*/  S2UR UR6, SR_CgaCtaId ;  /* 0x00000000000679c3 */ /* 0x000e220000008800 */
[----:B------:R-:W-:Y:S01]  /*0070*/  NOP ;  /* 0x0000000000007918 */ /* 0x000fe20000000000 */
[----:B------:R-:W-:Y:S02]  /*0080*/  UMOV UR4, 0x40 ;  /* 0x0000004000047882 */ /* 0x000fe40000000000 */
[----:B0-----:R-:W-:-:S09]  /*0090*/  ULEA UR4, UR6, UR4, 0x18 ;  /* 0x0000000406047291 */ /* 0x001fd2000f8ec0ff */
[----:B------:R-:W0:Y:S01]  /*00a0*/  LDS.U8 R2, [UR4] ;  /* 0x00000004ff027984 */ /* 0x000e220008000000 */
[----:B------:R-:W-:Y:S02]  /*00b0*/  UMOV UR4, 0x400 ;  /* 0x0000040000047882 */ /* 0x000fe40000000000 */
[----:B------:R-:W-:Y:S01]  /*00c0*/  ULEA UR4, UR6, UR4, 0x18 ;  /* 0x0000000406047291 */ /* 0x000fe2000f8ec0ff */
[----:B0-----:R-:W-:-:S13]  /*00d0*/  ISETP.NE.AND P0, PT, R2, RZ, PT ;  /* 0x000000ff0200720c */ /* 0x001fda0003f05270 */
[----:B------:R-:W-:Y:S05]  /*00e0*/  @P0 BRA `(.L_x_1) ;  /* 0x0000000000780947 */ /* 0x000fea0003800000 */
[----:B------:R-:W-:-:S13]  /*00f0*/  ELECT P0, URZ, PT ;  /* 0x0000000000ff782f */ /* 0x000fda0003800000 */
[----:B------:R-:W-:Y:S05]  /*0100*/  @!P0 BRA `(.L_x_2) ;  /* 0x0000000000808947 */ /* 0x000fea0003800000 */
[----:B------:R-:W-:Y:S01]  /*0110*/  UMOV UR5, 0x1 ;  /* 0x0000000100057882 */ /* 0x000fe20000000000 */
[----:B------:R-:W-:-:S04]  /*0120*/  IMAD.MOV.U32 R5, RZ, RZ, 0x1 ;  /* 0x00000001ff057424 */ /* 0x000fc800078e00ff */
[----:B------:R-:W-:Y:S04]  /*0130*/  DEPBAR.LE SB0, 0x36 ;  /* 0x00008d800000791a */ /* 0x000fe80000000000 */
[----:B------:R-:W0:Y:S02]  /*0140*/  UTCATOMSWS.FIND_AND_SET.ALIGN UP1, UR5, UR5 ;  /* 0x00000005000575e3 */ /* 0x000e240008020800 */
[----:B0-----:R-:W-:-:S04]  /*0150*/  PLOP3.LUT P0, PT, PT, PT, UP1, 0x80, 0x8 ;  /* 0x000000000008781c */ /* 0x001fc80003f0f018 */
[----:B------:R-:W-:-:S04]  /*0160*/  SEL R2, RZ, 0xffffffff, !P0 ;  /* 0xffffffffff027807 */ /* 0x000fc80004000000 */
[----:B------:R-:W-:Y:S01]  /*0170*/  ISETP.NE.AND P0, PT, R2, RZ, PT ;  /* 0x000000ff0200720c */ /* 0x000fe20003f05270 */
[----:B------:R-:W-:-:S12]  /*0180*/  IMAD.U32 R2, RZ, RZ, UR5 ;  /* 0x00000005ff027e24 */ /* 0x000fd8000f8e00ff */
[----:B------:R-:W-:Y:S05]  /*0190*/  @P0 BRA `(.L_x_3) ;  /* 0x0000000000240947 */ /* 0x000fea0003800000 */
.L_x_4:
[----:B------:R-:W-:Y:S05]  /*01a0*/  NANOSLEEP 0x64 ;  /* 0x000000640000795d */ /* 0x000fea0003800000 */
[----:B------:R-:W-:-:S05]  /*01b0*/  UMOV UR5, 0x1 ;  /* 0x0000000100057882 */ /* 0x000fca0000000000 */
[----:B------:R-:W-:Y:S04]  /*01c0*/  DEPBAR.LE SB0, 0x36 ;  /* 0x00008d800000791a */ /* 0x000fe80000000000 */
[----:B------:R-:W0:Y:S02]  /*01d0*/  UTCATOMSWS.FIND_AND_SET.ALIGN UP1, UR5, UR5 ;  /* 0x00000005000575e3 */ /* 0x000e240008020800 */
[----:B0-----:R-:W-:-:S04]  /*01e0*/  PLOP3.LUT P0, PT, PT, PT, UP1, 0x80, 0x8 ;  /* 0x000000000008781c */ /* 0x001fc80003f0f018 */
[----:B------:R-:W-:-:S04]  /*01f0*/  SEL R2, RZ, 0xffffffff, !P0 ;  /* 0xffffffffff027807 */ /* 0x000fc80004000000 */
[----:B------:R-:W-:Y:S01]  /*0200*/  ISETP.NE.AND P0, PT, R2, RZ, PT ;  /* 0x000000ff0200720c */ /* 0x000fe20003f05270 */
[----:B------:R-:W-:-:S12]  /*0210*/  IMAD.U32 R2, RZ, RZ, UR5 ;  /* 0x00000005ff027e24 */ /* 0x000fd8000f8e00ff */
[----:B------:R-:W-:Y:S05]  /*0220*/  @!P0 BRA `(.L_x_4) ;  /* 0xfffffffc00dc8947 */ /* 0x000fea000383ffff */
.L_x_3:
[C---:B------:R-:W-:Y:S01]  /*0230*/  VIADD R4, R2.reuse, 0x10 ;  /* 0x0000001002047836 */ /* 0x040fe20000000000 */
[----:B------:R-:W-:Y:S01]  /*0240*/  UMOV UR5, 0x50 ;  /* 0x0000005000057882 */ /* 0x000fe20000000000 */
[C---:B------:R-:W-:Y:S01]  /*0250*/  SHF.L.U32 R3, R5.reuse, R2, RZ ;  /* 0x0000000205037219 */ /* 0x040fe200000006ff */
[----:B------:R-:W-:Y:S01]  /*0260*/  ULEA UR5, UR6, UR5, 0x18 ;  /* 0x0000000506057291 */ /* 0x000fe2000f8ec0ff */
[----:B------:R-:W-:Y:S01]  /*0270*/  IMAD.SHL.U32 R2, R2, 0x20, RZ ;  /* 0x0000002002027824 */ /* 0x000fe200078e00ff */
[----:B------:R-:W-:-:S04]  /*0280*/  SHF.L.U32 R4, R5, R4, RZ ;  /* 0x0000000405047219 */ /* 0x000fc800000006ff */
[----:B------:R-:W-:-:S05]  /*0290*/  LOP3.LUT R3, R4, R3, RZ, 0xfc, !PT ;  /* 0x0000000304037212 */ /* 0x000fca00078efcff */
[----:B------:R0:W-:Y:S04]  /*02a0*/  ATOMS.OR RZ, [UR5], R3 ;  /* 0x00000003ffff798c */ /* 0x0001e8000b000005 */
[----:B------:R0:W-:Y:S01]  /*02b0*/  STS [UR4], R2 ;  /* 0x00000002ff007988 */ /* 0x0001e20008000804 */
[----:B------:R-:W-:Y:S05]  /*02c0*/  BRA `(.L_x_2) ;  /* 0x0000000000107947 */ /* 0x000fea0003800000 */
.L_x_1:
[----:B------:R-:W-:-:S05]  /*02d0*/  IMAD.MOV.U32 R2, RZ, RZ, -0x1 ;  /* 0xffffffffff027424 */ /* 0x000fca00078e00ff */
[----:B------:R0:W-:Y:S02]  /*02e0*/  STS [UR4], R2 ;  /* 0x00000002ff007988 */ /* 0x0001e40008000804 */
[----:B0-----:R-:W-:-:S07]  /*02f0*/  MOV R2, 0x310 ;  /* 0x0000031000027802 */ /* 0x001fce0000000f00 */
[----:B------:R-:W-:Y:S05]  /*0300*/  CALL.REL.NOINC `($__internal_1_$__cuda_sm10x_tcgen05_guardrail_trap_phase_invalid_during_alloc) ;  /* 0x0000005c00007944 */ /* 0x000fea0003c00000 */
.L_x_2:
[----:B------:R-:W-:Y:S05]  /*0310*/  WARPSYNC.ALL ;  /* 0x0000000000007948 */ /* 0x000fea0003800000 */
[----:B------:R-:W-:Y:S01]  /*0320*/  NOP ;  /* 0x0000000000007918 */ /* 0x000fe20000000000 */
.L_x_0:
[----:B------:R-:W1:Y:S08]  /*0330*/  LDC.64 R10, c[0x0][0x398] ;  /* 0x0000e600ff0a7b82 */ /* 0x000e700000000a00 */
[----:B------:R-:W2:Y:S02]  /*0340*/  S2UR UR5, SR_CgaSize ;  /* 0x00000000000579c3 */ /* 0x000ea40000008a00 */
[----:B--2---:R-:W-:-:S12]  /*0350*/  UIMAD UR5, UR5, -0xa0, URZ ;  /* 0xffffff60050578a4 */ /* 0x004fd8000f8e02ff */
[----:B------:R-:W2:Y:S01]  /*0360*/  LDCU UR5, c[0x0][UR5+0x2b0] ;  /* 0x00005600050577ac */ /* 0x000ea20008000800 */
[----:B------:R-:W-:Y:S01]  /*0370*/  SHF.R.U32.HI R111, RZ, 0x6, R0 ;  /* 0x00000006ff6f7819 */ /* 0x000fe20000011600 */
[----:B------:R-:W3:Y:S03]  /*0380*/  LDCU.128 UR8, c[0x0][0x3a0] ;  /* 0x00007400ff0877ac */ /* 0x000ee60008000c00 */
[----:B------:R-:W-:Y:S01]  /*0390*/  SGXT.U32 R111, R111, 0x1 ;  /* 0x000000016f6f781a */ /* 0x000fe20000000000 */
[----:B------:R-:W4:Y:S01]  /*03a0*/  S2UR UR4, SR_CTAID.X ;  /* 0x00000000000479c3 */ /* 0x000f220000002500 */
[----:B------:R-:W-:Y:S01]  /*03b0*/  UMOV UR13, 0x400 ;  /* 0x00000400000d7882 */ /* 0x000fe20000000000 */
[----:B------:R-:W5:Y:S01]  /*03c0*/  LDCU.128 UR16, c[0x0][0x380] ;  /* 0x00007000ff1077ac */ /* 0x000f620008000c00 */
[----:B------:R-:W-:Y:S01]  /*03d0*/  UMOV UR7, 0x1 ;  /* 0x0000000100077882 */ /* 0x000fe20000000000 */
[----:B---3--:R-:W-:Y:S01]  /*03e0*/  UIADD3 UR28, UPT, UPT, UR8, 0x3f, URZ ;  /* 0x0000003f081c7890 */ /* 0x008fe2000fffe0ff */
[----:B01----:R-:W-:Y:S01]  /*03f0*/  VIADD R2, R11, 0x7f ;  /* 0x0000007f0b027836 */ /* 0x003fe20000000000 */
[----:B------:R-:W-:Y:S01]  /*0400*/  IABS R16, R10 ;  /* 0x0000000a00107213 */ /* 0x000fe20000000000 */
[----:B------:R-:W-:Y:S01]  /*0410*/  IMAD.U32 R49, RZ, RZ, UR10 ;  /* 0x0000000aff317e24 */ /* 0x000fe2000f8e00ff */
[----:B------:R-:W-:Y:S01]  /*0420*/  UISETP.GT.AND UP1, UPT, UR28, 0x3f, UPT ;  /* 0x0000003f1c00788c */ /* 0x000fe2000bf24270 */
[----:B------:R-:W-:Y:S01]  /*0430*/  IMAD R103, R111, UR10, RZ ;  /* 0x0000000a6f677c24 */ /* 0x000fe2000f8e02ff */
[----:B------:R-:W-:-:S02]  /*0440*/  SHF.R.S32.HI R3, RZ, 0x1f, R2 ;  /* 0x0000001fff037819 */ /* 0x000fc40000011402 */
[----:B------:R-:W-:Y:S01]  /*0450*/  LOP3.LUT R68, RZ, R11, RZ, 0x33, !PT ;  /* 0x0000000bff447212 */ /* 0x000fe200078e33ff */
[----:B------:R-:W-:Y:S01]  /*0460*/  IMAD R123, R49, 0x2, R103 ;  /* 0x00000002317b7824 */ /* 0x000fe200078e0267 */
[----:B------:R-:W-:Y:S02]  /*0470*/  LEA.HI R3, R3, R2, RZ, 0x7 ;  /* 0x0000000203037211 */ /* 0x000fe400078f38ff */
[----:B----4-:R-:W-:Y:S01]  /*0480*/  I2FP.F32.U32 R6, UR4 ;  /* 0x0000000400067c45 */ /* 0x010fe20008201000 */
[C---:B------:R-:W-:Y:S01]  /*0490*/  IMAD R102, R49.reuse, 0x2, R123 ;  /* 0x0000000231667824 */ /* 0x040fe200078e027b */
[----:B------:R-:W-:Y:S01]  /*04a0*/  SHF.R.S32.HI R3, RZ, 0x7, R3 ;  /* 0x00000007ff037819 */ /* 0x000fe20000011403 */
[----:B------:R-:W-:Y:S01]  /*04b0*/  BAR.SYNC.DEFER_BLOCKING 0x0 ;  /* 0x0000000000007b1d */ /* 0x000fe20000010000 */
[----:B------:R-:W-:Y:S01]  /*04c0*/  PLOP3.LUT P3, PT, PT, PT, UP1, 0x80, 0x8 ;  /* 0x000000000008781c */ /* 0x000fe20003f6f018 */
[----:B--2---:R-:W-:Y:S01]  /*04d0*/  FMUL R6, R6, UR5 ;  /* 0x0000000506067c20 */ /* 0x004fe20008400000 */
[----:B------:R-:W-:-:S02]  /*04e0*/  IMAD R67, R49, 0x2, R102 ;  /* 0x0000000231437824 */ /* 0x000fc400078e0266 */
[----:B------:R-:W-:Y:S01]  /*04f0*/  IMAD.SHL.U32 R4, R3, 0x8, RZ ;  /* 0x0000000803047824 */ /* 0x000fe200078e00ff */
[----:B------:R-:W0:Y:S02]  /*0500*/  F2I.U32.TRUNC.NTZ R7, R6 ;  /* 0x0000000600077305 */ /* 0x000e24000020f000 */
[----:B------:R-:W1:Y:S02]  /*0510*/  S2UR UR5, SR_CgaCtaId ;  /* 0x00000000000579c3 */ /* 0x000e640000008800 */
[----:B------:R-:W-:-:S04]  /*0520*/  IABS R9, R4 ;  /* 0x0000000400097213 */ /* 0x000fc80000000000 */
[----:B------:R-:W2:Y:S01]  /*0530*/  I2F.RP R5, R9 ;  /* 0x0000000900057306 */ /* 0x000ea20000209400 */
[----:B0-----:R-:W-:-:S07]  /*0540*/  IABS R12, R7 ;  /* 0x00000007000c7213 */ /* 0x001fce0000000000 */
[----:B--2---:R-:W0:Y:S01]  /*0550*/  MUFU.RCP R5, R5 ;  /* 0x0000000500057308 */ /* 0x004e220000001000 */
[----:B-1----:R-:W-:Y:S02]  /*0560*/  USHF.L.U32 UR4, UR5, 0x5, URZ ;  /* 0x0000000505047899 */ /* 0x002fe400080006ff */
[----:B------:R-:W-:Y:S02]  /*0570*/  ULEA UR13, UR5, UR13, 0x18 ;  /* 0x0000000d050d7291 */ /* 0x000fe4000f8ec0ff */
[----:B------:R-:W-:Y:S01]  /*0580*/  ULOP3.LUT UR4, UR4, 0x60, URZ, 0xc0, !UPT ;  /* 0x0000006004047892 */ /* 0x000fe2000f8ec0ff */
[----:B0-----:R-:W-:Y:S01]  /*0590*/  VIADD R2, R5, 0xffffffe ;  /* 0x0ffffffe05027836 */ /* 0x001fe20000000000 */
[----:B------:R-:W-:-:S03]  /*05a0*/  IABS R5, R4 ;  /* 0x0000000400057213 */ /* 0x000fc60000000000 */
[----:B------:R0:W1:Y:S02]  /*05b0*/  F2I.FTZ.U32.TRUNC.NTZ R3, R2 ;  /* 0x0000000200037305 */ /* 0x000064000021f000 */
[----:B0-----:R-:W-:Y:S02]  /*05c0*/  IMAD.MOV.U32 R2, RZ, RZ, RZ ;  /* 0x000000ffff027224 */ /* 0x001fe400078e00ff */
[----:B-1----:R-:W-:-:S04]  /*05d0*/  IMAD.MOV R8, RZ, RZ, -R3 ;  /* 0x000000ffff087224 */ /* 0x002fc800078e0a03 */
[----:B------:R-:W-:Y:S02]  /*05e0*/  IMAD R13, R8, R9, RZ ;  /* 0x00000009080d7224 */ /* 0x000fe400078e02ff */
[----:B------:R-:W-:Y:S02]  /*05f0*/  IMAD.MOV.U32 R8, RZ, RZ, R12 ;  /* 0x000000ffff087224 */ /* 0x000fe400078e000c */
[----:B------:R-:W-:-:S04]  /*0600*/  IMAD.HI.U32 R3, R3, R13, R2 ;  /* 0x0000000d03037227 */ /* 0x000fc800078e0002 */
[----:B------:R-:W-:Y:S02]  /*0610*/  IMAD.MOV R2, RZ, RZ, -R5 ;  /* 0x000000ffff027224 */ /* 0x000fe400078e0a05 */
[----:B------:R-:W-:-:S04]  /*0620*/  IMAD.HI.U32 R3, R3, R8, RZ ;  /* 0x0000000803037227 */ /* 0x000fc800078e00ff */
[----:B------:R-:W-:-:S05]  /*0630*/  IMAD R2, R3, R2, R8 ;  /* 0x0000000203027224 */ /* 0x000fca00078e0208 */
[----:B------:R-:W-:-:S13]  /*0640*/  ISETP.GT.U32.AND P1, PT, R9, R2, PT ;  /* 0x000000020900720c */ /* 0x000fda0003f24070 */
[----:B------:R-:W-:Y:S02]  /*0650*/  @!P1 IMAD.IADD R2, R2, 0x1, -R9 ;  /* 0x0000000102029824 */ /* 0x000fe400078e0a09 */
[----:B------:R-:W-:Y:S01]  /*0660*/  @!P1 VIADD R3, R3, 0x1 ;  /* 0x0000000103039836 */ /* 0x000fe20000000000 */
[----:B------:R-:W-:Y:S02]  /*0670*/  ISETP.NE.AND P1, PT, R4, RZ, PT ;  /* 0x000000ff0400720c */ /* 0x000fe40003f25270 */
[----:B------:R-:W-:Y:S02]  /*0680*/  ISETP.GE.U32.AND P0, PT, R2, R9, PT ;  /* 0x000000090200720c */ /* 0x000fe40003f06070 */
[----:B------:R-:W-:-:S04]  /*0690*/  LOP3.LUT R2, R7, R4, RZ, 0x3c, !PT ;  /* 0x0000000407027212 */ /* 0x000fc800078e3cff */
[----:B------:R-:W-:Y:S01]  /*06a0*/  ISETP.GE.AND P2, PT, R2, RZ, PT ;  /* 0x000000ff0200720c */ /* 0x000fe20003f46270 */
[----:B------:R-:W-:-:S06]  /*06b0*/  VIADD R2, R10, 0x3f ;  /* 0x0000003f0a027836 */ /* 0x000fcc0000000000 */
[----:B------:R-:W-:-:S04]  /*06c0*/  @P0 VIADD R3, R3, 0x1 ;  /* 0x0000000103030836 */ /* 0x000fc80000000000 */
[----:B------:R-:W-:Y:S01]  /*06d0*/  IMAD.MOV.U32 R6, RZ, RZ, R3 ;  /* 0x000000ffff067224 */ /* 0x000fe200078e0003 */
[----:B------:R-:W-:-:S03]  /*06e0*/  SHF.R.S32.HI R3, RZ, 0x1f, R2 ;  /* 0x0000001fff037819 */ /* 0x000fc60000011402 */
[----:B------:R-:W-:Y:S01]  /*06f0*/  @!P2 IMAD.MOV R6, RZ, RZ, -R6 ;  /* 0x000000ffff06a224 */ /* 0x000fe200078e0a06 */
[----:B------:R-:W-:Y:S02]  /*0700*/  @!P1 LOP3.LUT R6, RZ, R4, RZ, 0x33, !PT ;  /* 0x00000004ff069212 */ /* 0x000fe400078e33ff */
[----:B------:R-:W-:Y:S02]  /*0710*/  LEA.HI R3, R3, R2, RZ, 0x6 ;  /* 0x0000000203037211 */ /* 0x000fe400078f30ff */
[----:B------:R-:W-:Y:S01]  /*0720*/  IABS R2, R11 ;  /* 0x0000000b00027213 */ /* 0x000fe20000000000 */
[----:B------:R-:W-:Y:S02]  /*0730*/  IMAD.SHL.U32 R14, R6, 0x8, RZ ;  /* 0x00000008060e7824 */ /* 0x000fe400078e00ff */
[----:B------:R-:W-:Y:S01]  /*0740*/  IMAD.MOV R6, RZ, RZ, -R6 ;  /* 0x000000ffff067224 */ /* 0x000fe200078e0a06 */
[----:B------:R-:W0:Y:S02]  /*0750*/  I2F.RP R8, R2 ;  /* 0x0000000200087306 */ /* 0x000e240000209400 */
[----:B------:R-:W-:Y:S01]  /*0760*/  LEA.HI.SX32 R3, R3, -R14, 0x1a ;  /* 0x8000000e03037211 */ /* 0x000fe200078fd2ff */
[----:B------:R-:W-:-:S02]  /*0770*/  IMAD R9, R4, R6, R7 ;  /* 0x0000000604097224 */ /* 0x000fc400078e0207 */
[----:B------:R-:W-:Y:S01]  /*0780*/  IMAD.MOV.U32 R4, RZ, RZ, RZ ;  /* 0x000000ffff047224 */ /* 0x000fe200078e00ff */
[----:B------:R-:W-:-:S04]  /*0790*/  VIMNMX R18, PT, PT, R3, 0x8, PT ;  /* 0x0000000803127848 */ /* 0x000fc80003fe0100 */
[----:B------:R-:W-:-:S04]  /*07a0*/  IABS R12, R18 ;  /* 0x00000012000c7213 */ /* 0x000fc80000000000 */
[----:B------:R-:W1:Y:S08]  /*07b0*/  I2F.RP R3, R12 ;  /* 0x0000000c00037306 */ /* 0x000e700000209400 */
[----:B0-----:R-:W-:Y:S08]  /*07c0*/  MUFU.RCP R8, R8 ;  /* 0x0000000800087308 */ /* 0x001ff00000001000 */
[----:B-1----:R-:W0:Y:S02]  /*07d0*/  MUFU.RCP R3, R3 ;  /* 0x0000000300037308 */ /* 0x002e240000001000 */
[----:B0-----:R-:W-:Y:S01]  /*07e0*/  VIADD R5, R3, 0xffffffe ;  /* 0x0ffffffe03057836 */ /* 0x001fe20000000000 */
[----:B------:R-:W-:-:S05]  /*07f0*/  IABS R3, R9 ;  /* 0x0000000900037213 */ /* 0x000fca0000000000 */
[----:B------:R-:W0:Y:S02]  /*0800*/  F2I.FTZ.U32.TRUNC.NTZ R5, R5 ;  /* 0x0000000500057305 */ /* 0x000e24000021f000 */
[----:B0-----:R-:W-:-:S04]  /*0810*/  IMAD.MOV R13, RZ, RZ, -R5 ;  /* 0x000000ffff0d7224 */ /* 0x001fc800078e0a05 */
[----:B------:R-:W-:-:S04]  /*0820*/  IMAD R7, R13, R12, RZ ;  /* 0x0000000c0d077224 */ /* 0x000fc800078e02ff */
[----:B------:R-:W-:Y:S01]  /*0830*/  IMAD.HI.U32 R4, R5, R7, R4 ;  /* 0x0000000705047227 */ /* 0x000fe200078e0004 */
[----:B------:R-:W-:-:S05]  /*0840*/  IABS R5, R18 ;  /* 0x0000001200057213 */ /* 0x000fca0000000000 */
[----:B------:R-:W-:Y:S02]  /*0850*/  IMAD.MOV R6, RZ, RZ, -R5 ;  /* 0x000000ffff067224 */ /* 0x000fe400078e0a05 */
[----:B------:R-:W-:Y:S01]  /*0860*/  IMAD.HI.U32 R4, R4, R3, RZ ;  /* 0x0000000304047227 */ /* 0x000fe200078e00ff */
[----:B------:R-:W0:Y:S03]  /*0870*/  I2F.RP R5, R16 ;  /* 0x0000001000057306 */ /* 0x000e260000209400 */
[----:B------:R-:W-:Y:S02]  /*0880*/  IMAD R3, R4, R6, R3 ;  /* 0x0000000604037224 */ /* 0x000fe400078e0203 */
[----:B------:R-:W-:Y:S01]  /*0890*/  VIADD R6, R8, 0xffffffe ;  /* 0x0ffffffe08067836 */ /* 0x000fe20000000000 */
[----:B------:R-:W-:Y:S02]  /*08a0*/  LOP3.LUT R8, R111, 0x8, RZ, 0xfc, !PT ;  /* 0x000000086f087812 */ /* 0x000fe400078efcff */
[----:B------:R-:W-:Y:S01]  /*08b0*/  ISETP.GT.U32.AND P1, PT, R12, R3, PT ;  /* 0x000000030c00720c */ /* 0x000fe20003f24070 */
[----:B------:R1:W2:Y:S01]  /*08c0*/  F2I.FTZ.U32.TRUNC.NTZ R7, R6 ;  /* 0x0000000600077305 */ /* 0x0002a2000021f000 */
[----:B------:R-:W-:-:S07]  /*08d0*/  ISETP.LT.AND P3, PT, R8, UR8, P3 ;  /* 0x0000000808007c0c */ /* 0x000fce0009f61270 */
[----:B0-----:R-:W0:Y:S01]  /*08e0*/  MUFU.RCP R5, R5 ;  /* 0x0000000500057308 */ /* 0x001e220000001000 */
[----:B-1----:R-:W-:-:S03]  /*08f0*/  SHF.R.U32.HI R6, RZ, 0x5, R0 ;  /* 0x00000005ff067819 */ /* 0x002fc60000011600 */
[----:B------:R-:W-:Y:S01]  /*0900*/  @!P1 IMAD.IADD R3, R3, 0x1, -R12 ;  /* 0x0000000103039824 */ /* 0x000fe200078e0a0c */
[----:B------:R-:W-:Y:S01]  /*0910*/  R2UR UR14, R6 ;  /* 0x00000000060e72ca */ /* 0x000fe200000e0000 */
[----:B------:R-:W-:Y:S01]  /*0920*/  @!P1 VIADD R4, R4, 0x1 ;  /* 0x0000000104049836 */ /* 0x000fe20000000000 */
[----:B------:R-:W-:Y:S01]  /*0930*/  ISETP.NE.AND P1, PT, R18, RZ, PT ;  /* 0x000000ff1200720c */ /* 0x000fe20003f25270 */
[----:B------:R-:W-:Y:S01]  /*0940*/  IMAD.MOV.U32 R6, RZ, RZ, RZ ;  /* 0x000000ffff067224 */ /* 0x000fe200078e00ff */
[----:B------:R-:W-:Y:S02]  /*0950*/  ISETP.GE.U32.AND P0, PT, R3, R12, PT ;  /* 0x0000000c0300720c */ /* 0x000fe40003f06070 */
[----:B------:R-:W-:-:S04]  /*0960*/  LOP3.LUT R3, R9, R18, RZ, 0x3c, !PT ;  /* 0x0000001209037212 */ /* 0x000fc800078e3cff */
[----:B------:R-:W-:Y:S01]  /*0970*/  ISETP.GE.AND P2, PT, R3, RZ, PT ;  /* 0x000000ff0300720c */ /* 0x000fe20003f46270 */
[--C-:B--2---:R-:W-:Y:S02]  /*0980*/  IMAD.MOV R3, RZ, RZ, -R7.reuse ;  /* 0x000000ffff037224 */ /* 0x104fe400078e0a07 */
[----:B0-----:R-:W-:Y:S02]  /*0990*/  VIADD R5, R5, 0xffffffe ;  /* 0x0ffffffe05057836 */ /* 0x001fe40000000000 */
[----:B------:R-:W-:Y:S02]  /*09a0*/  IMAD R3, R3, R2, RZ ;  /* 0x0000000203037224 */ /* 0x000fe400078e02ff */
[----:B------:R-:W-:Y:S02]  /*09b0*/  @P0 VIADD R4, R4, 0x1 ;  /* 0x0000000104040836 */ /* 0x000fe40000000000 */
[----:B------:R-:W0:Y:S01]  /*09c0*/  F2I.FTZ.U32.TRUNC.NTZ R5, R5 ;  /* 0x0000000500057305 */ /* 0x000e22000021f000 */
[----:B------:R-:W-:-:S04]  /*09d0*/  IMAD.HI.U32 R6, R7, R3, R6 ;  /* 0x0000000307067227 */ /* 0x000fc800078e0006 */
[----:B------:R-:W-:Y:S01]  /*09e0*/  @!P2 IMAD.MOV R4, RZ, RZ, -R4 ;  /* 0x000000ffff04a224 */ /* 0x000fe200078e0a04 */
[----:B------:R-:W-:-:S04]  /*09f0*/  @!P1 LOP3.LUT R4, RZ, R18, RZ, 0x33, !PT ;  /* 0x00000012ff049212 */ /* 0x000fc800078e33ff */
[----:B------:R-:W-:Y:S01]  /*0a00*/  LEA R96, R4, UR4, 0x7 ;  /* 0x0000000404607c11 */ /* 0x000fe2000f8e38ff */
[----:B------:R-:W-:Y:S01]  /*0a10*/  IMAD.MOV R3, RZ, RZ, -R4 ;  /* 0x000000ffff037224 */ /* 0x000fe200078e0a04 */
[----:B------:R-:W-:Y:S01]  /*0a20*/  USHF.L.U32 UR4, UR14, 0x15, URZ ;  /* 0x000000150e047899 */ /* 0x000fe200080006ff */
[----:B------:R-:W-:Y:S01]  /*0a30*/  IMAD.MOV.U32 R4, RZ, RZ, RZ ;  /* 0x000000ffff047224 */ /* 0x000fe200078e00ff */
[----:B------:R-:W-:Y:S01]  /*0a40*/  LOP3.LUT R96, R96, R111, RZ, 0xfc, !PT ;  /* 0x0000006f60607212 */ /* 0x000fe200078efcff */
[----:B0-----:R-:W-:Y:S01]  /*0a50*/  IMAD.MOV R7, RZ, RZ, -R5 ;  /* 0x000000ffff077224 */ /* 0x001fe200078e0a05 */
[----:B------:R-:W-:Y:S01]  /*0a60*/  ULOP3.LUT UR4, UR4, 0x600000, URZ, 0xc0, !UPT ;  /* 0x0060000004047892 */ /* 0x000fe2000f8ec0ff */
[----:B------:R-:W-:Y:S01]  /*0a70*/  IMAD R3, R18, R3, R9 ;  /* 0x0000000312037224 */ /* 0x000fe200078e0209 */
[----:B------:R-:W-:Y:S01]  /*0a80*/  IABS R13, R96 ;  /* 0x00000060000d7213 */ /* 0x000fe20000000000 */
[----:B------:R-:W-:Y:S01]  /*0a90*/  IMAD R9, R7, R16, RZ ;  /* 0x0000001007097224 */ /* 0x000fe200078e02ff */
[----:B------:R-:W-:Y:S01]  /*0aa0*/  LOP3.LUT R116, R96, 0x2, RZ, 0xfc, !PT ;  /* 0x0000000260747812 */ /* 0x000fe200078efcff */
[----:B------:R-:W-:Y:S01]  /*0ab0*/  IMAD.IADD R3, R14, 0x1, R3 ;  /* 0x000000010e037824 */ /* 0x000fe200078e0203 */
[----:B------:R-:W-:Y:S01]  /*0ac0*/  LOP3.LUT R118, R96, 0x4, RZ, 0xfc, !PT ;  /* 0x0000000460767812 */ /* 0x000fe200078efcff */
[----:B------:R-:W-:Y:S01]  /*0ad0*/  IMAD.HI.U32 R7, R6, R13, RZ ;  /* 0x0000000d06077227 */ /* 0x000fe200078e00ff */
[----:B------:R-:W-:-:S02]  /*0ae0*/  IABS R15, R116 ;  /* 0x00000074000f7213 */ /* 0x000fc40000000000 */
[----:B------:R-:W-:Y:S01]  /*0af0*/  IABS R8, R118 ;  /* 0x0000007600087213 */ /* 0x000fe20000000000 */
[----:B------:R-:W-:Y:S01]  /*0b00*/  IMAD.HI.U32 R5, R5, R9, R4 ;  /* 0x0000000905057227 */ /* 0x000fe200078e0004 */
[C---:B------:R-:W-:Y:S02]  /*0b10*/  LOP3.LUT R120, R96.reuse, 0x6, RZ, 0xfc, !PT ;  /* 0x0000000660787812 */ /* 0x040fe400078efcff */
[----:B------:R-:W-:Y:S01]  /*0b20*/  LOP3.LUT R122, R96, 0x8, RZ, 0xfc, !PT ;  /* 0x00000008607a7812 */ /* 0x000fe200078efcff */
[----:B------:R-:W-:Y:S01]  /*0b30*/  IMAD.HI.U32 R4, R6, R15, RZ ;  /* 0x0000000f06047227 */ /* 0x000fe200078e00ff */
[----:B------:R-:W-:Y:S02]  /*0b40*/  IABS R12, R120 ;  /* 0x00000078000c7213 */ /* 0x000fe40000000000 */
[----:B------:R-:W-:Y:S01]  /*0b50*/  IABS R17, R122 ;  /* 0x0000007a00117213 */ /* 0x000fe20000000000 */
[----:B------:R-:W-:Y:S01]  /*0b60*/  IMAD.MOV R7, RZ, RZ, -R7 ;  /* 0x000000ffff077224 */ /* 0x000fe200078e0a07 */
[C---:B------:R-:W-:Y:S01]  /*0b70*/  LOP3.LUT R126, R96.reuse, 0xc, RZ, 0xfc, !PT ;  /* 0x0000000c607e7812 */ /* 0x040fe200078efcff */
[----:B------:R-:W-:Y:S01]  /*0b80*/  IMAD.MOV R4, RZ, RZ, -R4 ;  /* 0x000000ffff047224 */ /* 0x000fe200078e0a04 */
[----:B------:R-:W-:Y:S01]  /*0b90*/  LOP3.LUT R124, R96, 0xa, RZ, 0xfc, !PT ;  /* 0x0000000a607c7812 */ /* 0x000fe200078efcff */
[----:B------:R-:W-:Y:S01]  /*0ba0*/  IMAD R7, R2, R7, R13 ;  /* 0x0000000702077224 */ /* 0x000fe200078e020d */
[----:B------:R-:W-:Y:S01]  /*0bb0*/  IABS R21, R126 ;  /* 0x0000007e00157213 */ /* 0x000fe20000000000 */
[----:B------:R-:W-:Y:S01]  /*0bc0*/  IMAD.MOV.U32 R13, RZ, RZ, R8 ;  /* 0x000000ffff0d7224 */ /* 0x000fe200078e0008 */
[----:B------:R-:W-:Y:S01]  /*0bd0*/  LOP3.LUT R128, R96, 0xe, RZ, 0xfc, !PT ;  /* 0x0000000e60807812 */ /* 0x000fe200078efcff */
[----:B------:R-:W-:Y:S01]  /*0be0*/  IMAD R9, R2, R4, R15 ;  /* 0x0000000402097224 */ /* 0x000fe200078e020f */
[----:B------:R-:W-:Y:S01]  /*0bf0*/  IABS R19, R124 ;  /* 0x0000007c00137213 */ /* 0x000fe20000000000 */
[----:B------:R-:W-:Y:S01]  /*0c00*/  IMAD.HI.U32 R4, R6, R13, RZ ;  /* 0x0000000d06047227 */ /* 0x000fe200078e00ff */
[----:B------:R-:W-:-:S02]  /*0c10*/  IABS R23, R128 ;  /* 0x0000008000177213 */ /* 0x000fc40000000000 */
[C---:B------:R-:W-:Y:S01]  /*0c20*/  LOP3.LUT R131, R96.reuse, 0x12, RZ, 0xfc, !PT ;  /* 0x0000001260837812 */ /* 0x040fe200078efcff */
[----:B------:R-:W-:Y:S01]  /*0c30*/  IMAD.MOV.U32 R15, RZ, RZ, R12 ;  /* 0x000000ffff0f7224 */ /* 0x000fe200078e000c */
[----:B------:R-:W-:Y:S01]  /*0c40*/  LOP3.LUT R130, R96, 0x10, RZ, 0xfc, !PT ;  /* 0x0000001060827812 */ /* 0x000fe200078efcff */
[----:B------:R-:W-:Y:S01]  /*0c50*/  IMAD.MOV R12, RZ, RZ, -R4 ;  /* 0x000000ffff0c7224 */ /* 0x000fe200078e0a04 */
[----:B------:R-:W-:Y:S01]  /*0c60*/  IABS R27, R131 ;  /* 0x00000083001b7213 */ /* 0x000fe20000000000 */
[----:B------:R-:W-:Y:S01]  /*0c70*/  IMAD.HI.U32 R4, R6, R17, RZ ;  /* 0x0000001106047227 */ /* 0x000fe200078e00ff */
[----:B------:R-:W-:Y:S02]  /*0c80*/  IABS R25, R130 ;  /* 0x0000008200197213 */ /* 0x000fe40000000000 */
[----:B------:R-:W-:Y:S01]  /*0c90*/  LOP3.LUT R132, R96, 0x14, RZ, 0xfc, !PT ;  /* 0x0000001460847812 */ /* 0x000fe200078efcff */
[----:B------:R-:W-:Y:S01]  /*0ca0*/  IMAD R13, R2, R12, R13 ;  /* 0x0000000c020d7224 */ /* 0x000fe200078e020d */
[----:B------:R-:W-:Y:S01]  /*0cb0*/  LOP3.LUT R133, R96, 0x16, RZ, 0xfc, !PT ;  /* 0x0000001660857812 */ /* 0x000fe200078efcff */
[----:B------:R-:W-:Y:S01]  /*0cc0*/  IMAD.MOV R12, RZ, RZ, -R4 ;  /* 0x000000ffff0c7224 */ /* 0x000fe200078e0a04 */
[----:B------:R-:W-:Y:S01]  /*0cd0*/  IABS R29, R132 ;  /* 0x00000084001d7213 */ /* 0x000fe20000000000 */
[----:B------:R-:W-:Y:S01]  /*0ce0*/  IMAD.HI.U32 R4, R6, R21, RZ ;  /* 0x0000001506047227 */ /* 0x000fe200078e00ff */
[----:B------:R-:W-:-:S02]  /*0cf0*/  IABS R31, R133 ;  /* 0x00000085001f7213 */ /* 0x000fc40000000000 */
[----:B------:R-:W-:Y:S01]  /*0d00*/  LOP3.LUT R134, R96, 0x1e, RZ, 0xfc, !PT ;  /* 0x0000001e60867812 */ /* 0x000fe200078efcff */
[----:B------:R-:W-:Y:S01]  /*0d10*/  IMAD.HI.U32 R8, R6, R15, RZ ;  /* 0x0000000f06087227 */ /* 0x000fe200078e00ff */
[C---:B------:R-:W-:Y:S02]  /*0d20*/  ISETP.GT.U32.AND P5, PT, R2.reuse, R9, PT ;  /* 0x000000090200720c */ /* 0x040fe40003fa4070 */
[----:B------:R-:W-:Y:S01]  /*0d30*/  IABS R37, R134 ;  /* 0x0000008600257213 */ /* 0x000fe20000000000 */
[----:B------:R-:W-:Y:S01]  /*0d40*/  IMAD.MOV R4, RZ, RZ, -R4 ;  /* 0x000000ffff047224 */ /* 0x000fe200078e0a04 */
[C---:B------:R-:W-:Y:S01]  /*0d50*/  ISETP.GT.U32.AND P4, PT, R2.reuse, R7, PT ;  /* 0x000000070200720c */ /* 0x040fe20003f84070 */
[----:B------:R-:W-:Y:S01]  /*0d60*/  IMAD.MOV R14, RZ, RZ, -R8 ;  /* 0x000000ffff0e7224 */ /* 0x000fe200078e0a08 */
[----:B------:R-:W-:Y:S01]  /*0d70*/  ISETP.GT.U32.AND P1, PT, R2, R13, PT ;  /* 0x0000000d0200720c */ /* 0x000fe20003f24070 */
[----:B------:R-:W-:Y:S01]  /*0d80*/  IMAD.HI.U32 R8, R6, R19, RZ ;  /* 0x0000001306087227 */ /* 0x000fe200078e00ff */
[----:B------:R-:W-:-:S02]  /*0d90*/  LOP3.LUT R135, R96, 0x18, RZ, 0xfc, !PT ;  /* 0x0000001860877812 */ /* 0x000fc400078efcff */
[----:B------:R-:W-:Y:S01]  /*0da0*/  LOP3.LUT R136, R96, 0x1a, RZ, 0xfc, !PT ;  /* 0x0000001a60887812 */ /* 0x000fe200078efcff */
[----:B------:R-:W-:Y:S01]  /*0db0*/  IMAD R21, R2, R4, R21 ;  /* 0x0000000402157224 */ /* 0x000fe200078e0215 */
[----:B------:R-:W-:Y:S01]  /*0dc0*/  IABS R35, R135 ;  /* 0x0000008700237213 */ /* 0x000fe20000000000 */
[----:B------:R-:W-:Y:S01]  /*0dd0*/  IMAD.HI.U32 R4, R6, R23, RZ ;  /* 0x0000001706047227 */ /* 0x000fe200078e00ff */
[----:B------:R-:W-:Y:S02]  /*0de0*/  IABS R39, R136 ;  /* 0x0000008800277213 */ /* 0x000fe40000000000 */
[----:B------:R-:W-:Y:S01]  /*0df0*/  LOP3.LUT R137, R96, 0x1c, RZ, 0xfc, !PT ;  /* 0x0000001c60897812 */ /* 0x000fe200078efcff */
[----:B------:R-:W-:Y:S02]  /*0e00*/  IMAD.MOV R8, RZ, RZ, -R8 ;  /* 0x000000ffff087224 */ /* 0x000fe400078e0a08 */
[----:B------:R-:W-:Y:S01]  /*0e10*/  IMAD R17, R2, R12, R17 ;  /* 0x0000000c02117224 */ /* 0x000fe200078e0211 */
[----:B------:R-:W-:Y:S01]  /*0e20*/  IABS R41, R137 ;  /* 0x0000008900297213 */ /* 0x000fe20000000000 */
[----:B------:R-:W-:-:S02]  /*0e30*/  IMAD.MOV R12, RZ, RZ, -R4 ;  /* 0x000000ffff0c7224 */ /* 0x000fc400078e0a04 */
[----:B------:R-:W-:Y:S02]  /*0e40*/  IMAD R19, R2, R8, R19 ;  /* 0x0000000802137224 */ /* 0x000fe400078e0213 */
[----:B------:R-:W-:-:S04]  /*0e50*/  IMAD.HI.U32 R4, R6, R27, RZ ;  /* 0x0000001b06047227 */ /* 0x000fc800078e00ff */
[----:B------:R-:W-:-:S04]  /*0e60*/  IMAD.HI.U32 R8, R6, R25, RZ ;  /* 0x0000001906087227 */ /* 0x000fc800078e00ff */
[----:B------:R-:W-:Y:S02]  /*0e70*/  IMAD R15, R2, R14, R15 ;  /* 0x0000000e020f7224 */ /* 0x000fe400078e020f */
[----:B------:R-:W-:Y:S01]  /*0e80*/  IMAD.MOV R18, RZ, RZ, -R4 ;  /* 0x000000ffff127224 */ /* 0x000fe200078e0a04 */
[----:B------:R-:W-:Y:S01]  /*0e90*/  LOP3.LUT R4, R0, 0x3f, RZ, 0xc0, !PT ;  /* 0x0000003f00047812 */ /* 0x000fe200078ec0ff */
[----:B------:R-:W-:Y:S02]  /*0ea0*/  IMAD.MOV R14, RZ, RZ, -R8 ;  /* 0x000000ffff0e7224 */ /* 0x000fe400078e0a08 */
[----:B------:R-:W-:-:S04]  /*0eb0*/  IMAD.HI.U32 R8, R6, R29, RZ ;  /* 0x0000001d06087227 */ /* 0x000fc800078e00ff */
[----:B------:R-:W-:Y:S02]  /*0ec0*/  IMAD.MOV R8, RZ, RZ, -R8 ;  /* 0x000000ffff087224 */ /* 0x000fe400078e0a08 */
[----:B------:R-:W-:Y:S02]  /*0ed0*/  IMAD R97, R3, 0x40, R4 ;  /* 0x0000004003617824 */ /* 0x000fe400078e0204 */
[C---:B------:R-:W-:Y:S02]  /*0ee0*/  IMAD R29, R2.reuse, R8, R29 ;  /* 0x00000008021d7224 */ /* 0x040fe400078e021d */
[----:B------:R-:W-:Y:S01]  /*0ef0*/  IMAD R23, R2, R12, R23 ;  /* 0x0000000c02177224 */ /* 0x000fe200078e0217 */
[----:B------:R-:W-:Y:S01]  /*0f00*/  IABS R8, R97 ;  /* 0x0000006100087213 */ /* 0x000fe20000000000 */
[----:B------:R-:W-:-:S04]  /*0f10*/  IMAD.HI.U32 R12, R6, R31, RZ ;  /* 0x0000001f060c7227 */ /* 0x000fc800078e00ff */
[----:B------:R-:W-:-:S04]  /*0f20*/  IMAD.HI.U32 R5, R5, R8, RZ ;  /* 0x0000000805057227 */ /* 0x000fc800078e00ff */
[----:B------:R-:W-:Y:S02]  /*0f30*/  IMAD.MOV R12, RZ, RZ, -R12 ;  /* 0x000000ffff0c7224 */ /* 0x000fe400078e0a0c */
[----:B------:R-:W-:-:S04]  /*0f40*/  IMAD.HI.U32 R3, R6, R37, RZ ;  /* 0x0000002506037227 */ /* 0x000fc800078e00ff */
[----:B------:R-:W-:Y:S02]  /*0f50*/  IMAD.MOV R33, RZ, RZ, -R5 ;  /* 0x000000ffff217224 */ /* 0x000fe400078e0a05 */
[----:B------:R-:W-:Y:S02]  /*0f60*/  IMAD R31, R2, R12, R31 ;  /* 0x0000000c021f7224 */ /* 0x000fe400078e021f */
[----:B------:R-:W-:Y:S02]  /*0f70*/  IMAD.MOV R12, RZ, RZ, -R3 ;  /* 0x000000ffff0c7224 */ /* 0x000fe400078e0a03 */
[----:B------:R-:W-:Y:S02]  /*0f80*/  IMAD R3, R16, R33, R8 ;  /* 0x0000002110037224 */ /* 0x000fe400078e0208 */
[----:B------:R-:W-:Y:S02]  /*0f90*/  IMAD R37, R2, R12, R37 ;  /* 0x0000000c02257224 */ /* 0x000fe400078e0225 */
[--C-:B------:R-:W-:Y:S01]  /*0fa0*/  @!P5 IMAD.IADD R9, R9, 0x1, -R2.reuse ;  /* 0x000000010909d824 */ /* 0x100fe200078e0a02 */
[----:B------:R-:W-:Y:S01]  /*0fb0*/  ISETP.GT.U32.AND P0, PT, R16, R3, PT ;  /* 0x000000031000720c */ /* 0x000fe20003f04070 */
[--C-:B------:R-:W-:Y:S01]  /*0fc0*/  @!P4 IMAD.IADD R7, R7, 0x1, -R2.reuse ;  /* 0x000000010707c824 */ /* 0x100fe200078e0a02 */
[C---:B------:R-:W-:Y:S01]  /*0fd0*/  ISETP.GT.U32.AND P6, PT, R2.reuse, R37, PT ;  /* 0x000000250200720c */ /* 0x040fe20003fc4070 */
[----:B------:R-:W-:Y:S01]  /*0fe0*/  @!P1 IMAD.IADD R13, R13, 0x1, -R2 ;  /* 0x000000010d0d9824 */ /* 0x000fe200078e0a02 */
[C---:B------:R-:W-:Y:S01]  /*0ff0*/  ISETP.GT.U32.AND P1, PT, R2.reuse, R15, PT ;  /* 0x0000000f0200720c */ /* 0x040fe20003f24070 */
[----:B------:R-:W-:-:S02]  /*1000*/  IMAD R25, R2, R14, R25 ;  /* 0x0000000e02197224 */ /* 0x000fc400078e0219 */
[C---:B------:R-:W-:Y:S01]  /*1010*/  IMAD R27, R2.reuse, R18, R27 ;  /* 0x00000012021b7224 */ /* 0x040fe200078e021b */
[----:B------:R-:W-:Y:S01]  /*1020*/  ISETP.GT.U32.AND P5, PT, R2, R13, PT ;  /* 0x0000000d0200720c */ /* 0x000fe20003fa4070 */
[----:B------:R-:W-:-:S04]  /*1030*/  IMAD.HI.U32 R5, R6, R35, RZ ;  /* 0x0000002306057227 */ /* 0x000fc800078e00ff */
[----:B------:R-:W-:Y:S01]  /*1040*/  @!P0 IMAD.IADD R3, R3, 0x1, -R16 ;  /* 0x0000000103038824 */ /* 0x000fe200078e0a10 */
[C---:B------:R-:W-:Y:S01]  /*1050*/  ISETP.GT.U32.AND P0, PT, R2.reuse, R7, PT ;  /* 0x000000070200720c */ /* 0x040fe20003f04070 */
[--C-:B------:R-:W-:Y:S01]  /*1060*/  @!P6 IMAD.IADD R37, R37, 0x1, -R2.reuse ;  /* 0x000000012525e824 */ /* 0x100fe200078e0a02 */
[----:B------:R-:W-:Y:S01]  /*1070*/  ISETP.GT.U32.AND P6, PT, R2, R9, PT ;  /* 0x000000090200720c */ /* 0x000fe20003fc4070 */
[--C-:B------:R-:W-:Y:S01]  /*1080*/  @!P1 IMAD.IADD R15, R15, 0x1, -R2.reuse ;  /* 0x000000010f0f9824 */ /* 0x100fe200078e0a02 */
[----:B------:R-:W-:Y:S01]  /*1090*/  ISETP.GT.U32.AND P2, PT, R16, R3, PT ;  /* 0x000000031000720c */ /* 0x000fe20003f44070 */
[----:B------:R-:W-:Y:S01]  /*10a0*/  IMAD.MOV R5, RZ, RZ, -R5 ;  /* 0x000000ffff057224 */ /* 0x000fe200078e0a05 */
[C---:B------:R-:W-:Y:S01]  /*10b0*/  ISETP.GT.U32.AND P4, PT, R2.reuse, R37, PT ;  /* 0x000000250200720c */ /* 0x040fe20003f84070 */
[----:B------:R-:W-:Y:S01]  /*10c0*/  @!P5 IMAD.IADD R13, R13, 0x1, -R2 ;  /* 0x000000010d0dd824 */ /* 0x000fe200078e0a02 */
[----:B------:R-:W-:Y:S01]  /*10d0*/  ISETP.GT.U32.AND P1, PT, R2, R25, PT ;  /* 0x000000190200720c */ /* 0x000fe20003f24070 */
[----:B------:R-:W-:Y:S01]  /*10e0*/  IMAD.HI.U32 R8, R6, R39, RZ ;  /* 0x0000002706087227 */ /* 0x000fe200078e00ff */
[----:B------:R-:W-:-:S03]  /*10f0*/  ISETP.GT.U32.AND P5, PT, R2, R15, PT ;  /* 0x0000000f0200720c */ /* 0x000fc60003fa4070 */
[--C-:B------:R-:W-:Y:S01]  /*1100*/  @!P0 IMAD.IADD R7, R7, 0x1, -R2.reuse ;  /* 0x0000000107078824 */ /* 0x100fe200078e0a02 */
[C---:B------:R-:W-:Y:S01]  /*1110*/  ISETP.GT.U32.AND P0, PT, R2.reuse, R21, PT ;  /* 0x000000150200720c */ /* 0x040fe20003f04070 */
[----:B------:R-:W-:Y:S01]  /*1120*/  @!P6 IMAD.IADD R9, R9, 0x1, -R2 ;  /* 0x000000010909e824 */ /* 0x000fe200078e0a02 */
[C---:B------:R-:W-:Y:S01]  /*1130*/  ISETP.GT.U32.AND P6, PT, R2.reuse, R23, PT ;  /* 0x000000170200720c */ /* 0x040fe20003fc4070 */
[----:B------:R-:W-:Y:S01]  /*1140*/  @!P2 IMAD.IADD R3, R3, 0x1, -R16 ;  /* 0x000000010303a824 */ /* 0x000fe200078e0a10 */
[C---:B------:R-:W-:Y:S01]  /*1150*/  ISETP.GT.U32.AND P2, PT, R2.reuse, R17, PT ;  /* 0x000000110200720c */ /* 0x040fe20003f44070 */
[--C-:B------:R-:W-:Y:S01]  /*1160*/  @!P4 IMAD.IADD R37, R37, 0x1, -R2.reuse ;  /* 0x000000012525c824 */ /* 0x100fe200078e0a02 */
[----:B------:R-:W-:Y:S01]  /*1170*/  ISETP.GT.U32.AND P4, PT, R2, R19, PT ;  /* 0x000000130200720c */ /* 0x000fe20003f84070 */
[--C-:B------:R-:W-:Y:S01]  /*1180*/  @!P1 IMAD.IADD R25, R25, 0x1, -R2.reuse ;  /* 0x0000000119199824 */ /* 0x100fe200078e0a02 */
[----:B------:R-:W0:Y:S01]  /*1190*/  LDS R16, [UR13] ;  /* 0x0000000dff107984 */ /* 0x000e220008000800 */
[----:B------:R-:W-:-:S02]  /*11a0*/  @!P5 IMAD.IADD R15, R15, 0x1, -R2 ;  /* 0x000000010f0fd824 */ /* 0x000fc400078e0a02 */
[C---:B------:R-:W-:Y:S01]  /*11b0*/  IMAD R5, R2.reuse, R5, R35 ;  /* 0x0000000502057224 */ /* 0x040fe200078e0223 */
[----:B------:R-:W-:Y:S01]  /*11c0*/  ISETP.GT.U32.AND P5, PT, R2, R25, PT ;  /* 0x000000190200720c */ /* 0x000fe20003fa4070 */
[--C-:B------:R-:W-:Y:S01]  /*11d0*/  @!P0 IMAD.IADD R21, R21, 0x1, -R2.reuse ;  /* 0x0000000115158824 */ /* 0x100fe200078e0a02 */
[----:B------:R-:W-:Y:S01]  /*11e0*/  ISETP.GE.AND P0, PT, R118, RZ, PT ;  /* 0x000000ff7600720c */ /* 0x000fe20003f06270 */
[--C-:B------:R-:W-:Y:S01]  /*11f0*/  @!P6 IMAD.IADD R23, R23, 0x1, -R2.reuse ;  /* 0x000000011717e824 */ /* 0x100fe200078e0a02 */
[----:B------:R-:W-:Y:S01]  /*1200*/  ISETP.GE.AND P6, PT, R120, RZ, PT ;  /* 0x000000ff7800720c */ /* 0x000fe20003fc6270 */
[--C-:B------:R-:W-:Y:S01]  /*1210*/  @!P2 IMAD.IADD R17, R17, 0x1, -R2.reuse ;  /* 0x000000011111a824 */ /* 0x100fe200078e0a02 */
[----:B------:R-:W-:Y:S01]  /*1220*/  ISETP.GE.AND P2, PT, R96, RZ, PT ;  /* 0x000000ff6000720c */ /* 0x000fe20003f46270 */
[----:B------:R-:W-:Y:S01]  /*1230*/  @!P4 IMAD.IADD R19, R19, 0x1, -R2 ;  /* 0x000000011313c824 */ /* 0x000fe200078e0a02 */
[----:B------:R-:W-:Y:S01]  /*1240*/  ISETP.GE.AND P4, PT, R116, RZ, PT ;  /* 0x000000ff7400720c */ /* 0x000fe20003f86270 */
[----:B------:R-:W-:Y:S01]  /*1250*/  IMAD.MOV R8, RZ, RZ, -R8 ;  /* 0x000000ffff087224 */ /* 0x000fe200078e0a08 */
[----:B------:R-:W-:Y:S01]  /*1260*/  ISETP.GT.U32.AND P1, PT, R2, R17, PT ;  /* 0x000000110200720c */ /* 0x000fe20003f24070 */
[----:B------:R-:W-:-:S02]  /*1270*/  IMAD R12, R49, 0x2, R67 ;  /* 0x00000002310c7824 */ /* 0x000fc400078e0243 */
[--C-:B------:R-:W-:Y:S01]  /*1280*/  @!P5 IMAD.IADD R25, R25, 0x1, -R2.reuse ;  /* 0x000000011919d824 */ /* 0x100fe200078e0a02 */
[----:B------:R-:W-:Y:S01]  /*1290*/  ISETP.GE.AND P5, PT, R126, RZ, PT ;  /* 0x000000ff7e00720c */ /* 0x000fe20003fa6270 */
[----:B------:R-:W-:Y:S01]  /*12a0*/  @!P0 IMAD.MOV R13, RZ, RZ, -R13 ;  /* 0x000000ffff0d8224 */ /* 0x000fe200078e0a0d */
[C---:B------:R-:W-:Y:S01]  /*12b0*/  ISETP.GT.U32.AND P0, PT, R2.reuse, R23, PT ;  /* 0x000000170200720c */ /* 0x040fe20003f04070 */
[----:B------:R-:W-:Y:S01]  /*12c0*/  @!P6 IMAD.MOV R15, RZ, RZ, -R15 ;  /* 0x000000ffff0fe224 */ /* 0x000fe200078e0a0f */
[C---:B------:R-:W-:Y:S01]  /*12d0*/  ISETP.GT.U32.AND P6, PT, R2.reuse, R27, PT ;  /* 0x0000001b0200720c */ /* 0x040fe20003fc4070 */
[----:B------:R-:W-:Y:S01]  /*12e0*/  @!P2 IMAD.MOV R7, RZ, RZ, -R7 ;  /* 0x000000ffff07a224 */ /* 0x000fe200078e0a07 */
[C---:B------:R-:W-:Y:S01]  /*12f0*/  ISETP.GT.U32.AND P2, PT, R2.reuse, R19, PT ;  /* 0x000000130200720c */ /* 0x040fe20003f44070 */
[----:B------:R-:W-:Y:S01]  /*1300*/  @!P4 IMAD.MOV R9, RZ, RZ, -R9 ;  /* 0x000000ffff09c224 */ /* 0x000fe200078e0a09 */
[C---:B------:R-:W-:Y:S01]  /*1310*/  ISETP.GT.U32.AND P4, PT, R2.reuse, R21, PT ;  /* 0x000000150200720c */ /* 0x040fe20003f84070 */
[----:B------:R-:W-:Y:S01]  /*1320*/  @!P1 IMAD.IADD R17, R17, 0x1, -R2 ;  /* 0x0000000111119824 */ /* 0x000fe200078e0a02 */
[C---:B------:R-:W-:Y:S01]  /*1330*/  ISETP.GT.U32.AND P1, PT, R2.reuse, R29, PT ;  /* 0x0000001d0200720c */ /* 0x040fe20003f24070 */
[----:B------:R-:W-:Y:S01]  /*1340*/  IMAD R33, R2, R8, R39 ;  /* 0x0000000802217224 */ /* 0x000fe200078e0227 */
[----:B------:R-:W-:Y:S01]  /*1350*/  LOP3.LUT R8, R111, 0x10, RZ, 0xfc, !PT ;  /* 0x000000106f087812 */ /* 0x000fe200078efcff */
[----:B------:R-:W-:-:S04]  /*1360*/  IMAD.HI.U32 R6, R6, R41, RZ ;  /* 0x0000002906067227 */ /* 0x000fc800078e00ff */
[--C-:B------:R-:W-:Y:S01]  /*1370*/  @!P6 IMAD.IADD R27, R27, 0x1, -R2.reuse ;  /* 0x000000011b1be824 */ /* 0x100fe200078e0a02 */
[----:B------:R-:W-:Y:S01]  /*1380*/  ISETP.GE.AND P6, PT, R128, RZ, PT ;  /* 0x000000ff8000720c */ /* 0x000fe20003fc6270 */
[--C-:B------:R-:W-:Y:S01]  /*1390*/  @!P2 IMAD.IADD R19, R19, 0x1, -R2.reuse ;  /* 0x000000011313a824 */ /* 0x100fe200078e0a02 */
[----:B------:R-:W-:Y:S01]  /*13a0*/  BAR.SYNC.DEFER_BLOCKING 0x0 ;  /* 0x0000000000007b1d */ /* 0x000fe20000010000 */
[----:B------:R-:W-:Y:S01]  /*13b0*/  ISETP.GT.U32.AND P2, PT, R2, R31, PT ;  /* 0x0000001f0200720c */ /* 0x000fe20003f44070 */
[--C-:B------:R-:W-:Y:S01]  /*13c0*/  @!P4 IMAD.IADD R21, R21, 0x1, -R2.reuse ;  /* 0x000000011515c824 */ /* 0x100fe200078e0a02 */
[----:B------:R-:W-:Y:S01]  /*13d0*/  ISETP.GE.AND P4, PT, R122, RZ, PT ;  /* 0x000000ff7a00720c */ /* 0x000fe20003f86270 */
[----:B------:R-:W-:Y:S01]  /*13e0*/  @!P0 IMAD.IADD R23, R23, 0x1, -R2 ;  /* 0x0000000117178824 */ /* 0x000fe200078e0a02 */
[----:B------:R-:W-:Y:S01]  /*13f0*/  ISETP.GE.AND P0, PT, R124, RZ, PT ;  /* 0x000000ff7c00720c */ /* 0x000fe20003f06270 */
[----:B------:R-:W-:Y:S01]  /*1400*/  @!P5 IMAD.MOV R21, RZ, RZ, -R21 ;  /* 0x000000ffff15d224 */ /* 0x000fe200078e0a15 */
[----:B------:R-:W-:Y:S01]  /*1410*/  ISETP.GT.U32.AND P5, PT, R2, R5, PT ;  /* 0x000000050200720c */ /* 0x000fe20003fa4070 */
[----:B------:R-:W-:Y:S01]  /*1420*/  IMAD R14, R49, 0x2, R12 ;  /* 0x00000002310e7824 */ /* 0x000fe200078e020c */
[----:B0-----:R-:W-:Y:S01]  /*1430*/  R2UR UR12, R16 ;  /* 0x00000000100c72ca */ /* 0x001fe200000e0000 */
[----:B------:R-:W-:-:S02]  /*1440*/  IMAD.MOV R6, RZ, RZ, -R6 ;  /* 0x000000ffff067224 */ /* 0x000fc400078e0a06 */
[----:B------:R-:W-:Y:S01]  /*1450*/  @!P6 IMAD.MOV R23, RZ, RZ, -R23 ;  /* 0x000000ffff17e224 */ /* 0x000fe200078e0a17 */
[C---:B------:R-:W-:Y:S01]  /*1460*/  ISETP.GT.U32.AND P6, PT, R2.reuse, R33, PT ;  /* 0x000000210200720c */ /* 0x040fe20003fc4070 */
[----:B------:R-:W-:Y:S01]  /*1470*/  @!P2 IMAD.IADD R31, R31, 0x1, -R2 ;  /* 0x000000011f1fa824 */ /* 0x000fe200078e0a02 */
[----:B------:R-:W-:Y:S01]  /*1480*/  ISETP.GT.U32.AND P2, PT, R2, R27, PT ;  /* 0x0000001b0200720c */ /* 0x000fe20003f44070 */
[----:B------:R-:W-:Y:S02]  /*1490*/  IMAD R26, R49, 0x2, R14 ;  /* 0x00000002311a7824 */ /* 0x000fe400078e020e */
[----:B------:R-:W-:Y:S01]  /*14a0*/  @!P1 IMAD.IADD R29, R29, 0x1, -R2 ;  /* 0x000000011d1d9824 */ /* 0x000fe200078e0a02 */
[----:B------:R-:W-:Y:S01]  /*14b0*/  ISETP.GE.AND P1, PT, R130, RZ, PT ;  /* 0x000000ff8200720c */ /* 0x000fe20003f26270 */
[----:B------:R-:W-:Y:S01]  /*14c0*/  IMAD R35, R2, R6, R41 ;  /* 0x0000000602237224 */ /* 0x000fe200078e0229 */
[----:B------:R-:W-:Y:S01]  /*14d0*/  LOP3.LUT R6, R111, 0xa, RZ, 0xfc, !PT ;  /* 0x0000000a6f067812 */ /* 0x000fe200078efcff */
[----:B------:R-:W-:-:S02]  /*14e0*/  IMAD R20, R49, 0x4, R26 ;  /* 0x0000000431147824 */ /* 0x000fc400078e021a */
[----:B------:R-:W-:Y:S01]  /*14f0*/  @!P4 IMAD.MOV R17, RZ, RZ, -R17 ;  /* 0x000000ffff11c224 */ /* 0x000fe200078e0a11 */
[C---:B------:R-:W-:Y:S01]  /*1500*/  ISETP.GT.U32.AND P4, PT, R2.reuse, R29, PT ;  /* 0x0000001d0200720c */ /* 0x040fe20003f84070 */
[--C-:B------:R-:W-:Y:S01]  /*1510*/  @!P5 IMAD.IADD R5, R5, 0x1, -R2.reuse ;  /* 0x000000010505d824 */ /* 0x100fe200078e0a02 */
[----:B------:R-:W-:Y:S01]  /*1520*/  ISETP.GE.AND P5, PT, R133, RZ, PT ;  /* 0x000000ff8500720c */ /* 0x000fe20003fa6270 */
[----:B------:R-:W-:Y:S01]  /*1530*/  @!P2 IMAD.IADD R27, R27, 0x1, -R2 ;  /* 0x000000011b1ba824 */ /* 0x000fe200078e0a02 */
[C---:B------:R-:W-:Y:S01]  /*1540*/  ISETP.GT.U32.AND P2, PT, R2.reuse, R35, PT ;  /* 0x000000230200720c */ /* 0x040fe20003f44070 */
[----:B------:R-:W-:Y:S02]  /*1550*/  IMAD R24, R49, 0x2, R20 ;  /* 0x0000000231187824 */ /* 0x000fe400078e0214 */
[----:B------:R-:W-:Y:S01]  /*1560*/  @!P0 IMAD.MOV R19, RZ, RZ, -R19 ;  /* 0x000000ffff138224 */ /* 0x000fe200078e0a13 */
[C---:B------:R-:W-:Y:S01]  /*1570*/  ISETP.GT.U32.AND P0, PT, R2.reuse, R31, PT ;  /* 0x0000001f0200720c */ /* 0x040fe20003f04070 */
[----:B------:R-:W-:Y:S01]  /*1580*/  @!P6 IMAD.IADD R33, R33, 0x1, -R2 ;  /* 0x000000012121e824 */ /* 0x000fe200078e0a02 */
[----:B------:R-:W-:Y:S01]  /*1590*/  ISETP.GT.U32.AND P6, PT, R2, R5, PT ;  /* 0x000000050200720c */ /* 0x000fe20003fc4070 */
[----:B------:R-:W-:-:S02]  /*15a0*/  IMAD R28, R49, 0x2, R24 ;  /* 0x00000002311c7824 */ /* 0x000fc400078e0218 */
[----:B------:R-:W-:Y:S01]  /*15b0*/  @!P4 IMAD.IADD R29, R29, 0x1, -R2 ;  /* 0x000000011d1dc824 */ /* 0x000fe200078e0a02 */
[----:B------:R-:W-:Y:S01]  /*15c0*/  ISETP.GE.AND P4, PT, R131, RZ, PT ;  /* 0x000000ff8300720c */ /* 0x000fe20003f86270 */
[----:B------:R-:W-:Y:S02]  /*15d0*/  IMAD R30, R49, 0x2, R28 ;  /* 0x00000002311e7824 */ /* 0x000fe400078e021c */
[----:B------:R-:W-:Y:S01]  /*15e0*/  @!P2 IMAD.IADD R35, R35, 0x1, -R2 ;  /* 0x000000012323a824 */ /* 0x000fe200078e0a02 */
[----:B------:R-:W-:Y:S01]  /*15f0*/  ISETP.GT.U32.AND P2, PT, R2, R33, PT ;  /* 0x000000210200720c */ /* 0x000fe20003f44070 */
[----:B------:R-:W-:Y:S02]  /*1600*/  IMAD R32, R49, 0x2, R30 ;  /* 0x0000000231207824 */ /* 0x000fe400078e021e */
[----:B------:R-:W-:Y:S01]  /*1610*/  @!P0 IMAD.IADD R31, R31, 0x1, -R2 ;  /* 0x000000011f1f8824 */ /* 0x000fe200078e0a02 */
[----:B------:R-:W-:Y:S01]  /*1620*/  ISETP.GE.AND P0, PT, R132, RZ, PT ;  /* 0x000000ff8400720c */ /* 0x000fe20003f06270 */
[----:B------:R-:W-:-:S02]  /*1630*/  IMAD R38, R49, 0x2, R32 ;  /* 0x0000000231267824 */ /* 0x000fc400078e0220 */
[----:B------:R-:W-:Y:S01]  /*1640*/  @!P6 IMAD.IADD R5, R5, 0x1, -R2 ;  /* 0x000000010505e824 */ /* 0x000fe200078e0a02 */
[----:B------:R-:W-:Y:S01]  /*1650*/  ISETP.GE.AND P6, PT, R136, RZ, PT ;  /* 0x000000ff8800720c */ /* 0x000fe20003fc6270 */
[----:B------:R-:W-:Y:S01]  /*1660*/  @!P5 IMAD.MOV R31, RZ, RZ, -R31 ;  /* 0x000000ffff1fd224 */ /* 0x000fe200078e0a1f */
[----:B------:R-:W-:Y:S01]  /*1670*/  ISETP.GE.AND P5, PT, R135, RZ, PT ;  /* 0x000000ff8700720c */ /* 0x000fe20003fa6270 */
[C---:B------:R-:W-:Y:S02]  /*1680*/  IMAD R40, R49.reuse, 0x2, R38 ;  /* 0x0000000231287824 */ /* 0x040fe400078e0226 */
[----:B------:R-:W-:Y:S01]  /*1690*/  @!P4 IMAD.MOV R27, RZ, RZ, -R27 ;  /* 0x000000ffff1bc224 */ /* 0x000fe200078e0a1b */
[----:B------:R-:W-:Y:S01]  /*16a0*/  ISETP.GT.U32.AND P4, PT, R2, R35, PT ;  /* 0x000000230200720c */ /* 0x000fe20003f84070 */
[----:B------:R-:W-:Y:S02]  /*16b0*/  IMAD R39, R49, 0x4, R40 ;  /* 0x0000000431277824 */ /* 0x000fe400078e0228 */
[----:B------:R-:W-:Y:S01]  /*16c0*/  @!P2 IMAD.IADD R33, R33, 0x1, -R2 ;  /* 0x000000012121a824 */ /* 0x000fe200078e0a02 */
[----:B------:R-:W-:Y:S01]  /*16d0*/  ISETP.GE.AND P2, PT, R134, RZ, PT ;  /* 0x000000ff8600720c */ /* 0x000fe20003f46270 */
[----:B------:R-:W-:-:S02]  /*16e0*/  IMAD R41, R49, 0x2, R39 ;  /* 0x0000000231297824 */ /* 0x000fc400078e0227 */
[----:B------:R-:W-:Y:S01]  /*16f0*/  @!P6 IMAD.MOV R33, RZ, RZ, -R33 ;  /* 0x000000ffff21e224 */ /* 0x000fe200078e0a21 */
[----:B------:R-:W-:Y:S01]  /*1700*/  ISETP.GE.AND P6, PT, R97, RZ, PT ;  /* 0x000000ff6100720c */ /* 0x000fe20003fc6270 */
[C---:B------:R-:W-:Y:S02]  /*1710*/  IMAD R42, R49.reuse, 0x2, R41 ;  /* 0x00000002312a7824 */ /* 0x040fe400078e0229 */
[----:B------:R-:W-:Y:S01]  /*1720*/  @!P5 IMAD.MOV R5, RZ, RZ, -R5 ;  /* 0x000000ffff05d224 */ /* 0x000fe200078e0a05 */
[----:B------:R-:W-:Y:S01]  /*1730*/  ISETP.NE.AND P5, PT, R10, RZ, PT ;  /* 0x000000ff0a00720c */ /* 0x000fe20003fa5270 */
[----:B------:R-:W-:Y:S02]  /*1740*/  IMAD R46, R49, 0x2, R42 ;  /* 0x00000002312e7824 */ /* 0x000fe400078e022a */
[----:B------:R-:W-:Y:S01]  /*1750*/  @!P4 IMAD.IADD R35, R35, 0x1, -R2 ;  /* 0x000000012323c824 */ /* 0x000fe200078e0a02 */
[----:B------:R-:W-:Y:S01]  /*1760*/  ISETP.GE.AND P4, PT, R137, RZ, PT ;  /* 0x000000ff8900720c */ /* 0x000fe20003f86270 */
[----:B------:R-:W-:-:S02]  /*1770*/  IMAD R43, R49, 0x2, R46 ;  /* 0x00000002312b7824 */ /* 0x000fc400078e022e */
[----:B------:R-:W-:Y:S01]  /*1780*/  @!P2 IMAD.MOV R37, RZ, RZ, -R37 ;  /* 0x000000ffff25a224 */ /* 0x000fe200078e0a25 */
[----:B------:R-:W-:Y:S01]  /*1790*/  ISETP.NE.AND P2, PT, R11, RZ, PT ;  /* 0x000000ff0b00720c */ /* 0x000fe20003f45270 */
[C---:B------:R-:W-:Y:S02]  /*17a0*/  IMAD R44, R49.reuse, 0x2, R43 ;  /* 0x00000002312c7824 */ /* 0x040fe400078e022b */
[----:B------:R-:W-:Y:S01]  /*17b0*/  @!P6 IMAD.MOV R3, RZ, RZ, -R3 ;  /* 0x000000ffff03e224 */ /* 0x000fe200078e0a03 */
[----:B------:R-:W-:Y:S01]  /*17c0*/  LOP3.LUT P6, RZ, R0, 0x7f, RZ, 0xc0, !PT ;  /* 0x0000007f00ff7812 */ /* 0x000fe200078cc0ff */
[C---:B------:R-:W-:Y:S01]  /*17d0*/  IMAD R48, R49.reuse, 0x2, R44 ;  /* 0x0000000231307824 */ /* 0x040fe200078e022c */
[----:B------:R-:W-:Y:S01]  /*17e0*/  @!P5 LOP3.LUT R3, RZ, R10, RZ, 0x33, !PT ;  /* 0x0000000aff03d212 */ /* 0x000fe200078e33ff */
[----:B------:R-:W-:Y:S01]  /*17f0*/  @!P1 IMAD.MOV R25, RZ, RZ, -R25 ;  /* 0x000000ffff199224 */ /* 0x000fe200078e0a19 */
[----:B------:R-:W-:Y:S01]  /*1800*/  P2R R2, PR, RZ, 0x40 ;  /* 0x00000040ff027803 */ /* 0x000fe20000000000 */
[----:B------:R-:W-:Y:S01]  /*1810*/  IMAD R45, R49, 0x4, R48 ;  /* 0x00000004312d7824 */ /* 0x000fe200078e0230 */
[C---:B------:R-:W-:Y:S01]  /*1820*/  SEL R70, R68.reuse, R9, !P2 ;  /* 0x0000000944467207 */ /* 0x040fe20005000000 */
[----:B------:R-:W-:Y:S01]  /*1830*/  IMAD R3, R3, UR9, RZ ;  /* 0x0000000903037c24 */ /* 0x000fe2000f8e02ff */
[C---:B------:R-:W-:Y:S01]  /*1840*/  SEL R69, R68.reuse, R7, !P2 ;  /* 0x0000000744457207 */ /* 0x040fe20005000000 */
[----:B------:R-:W-:Y:S01]  /*1850*/  @!P0 IMAD.MOV R29, RZ, RZ, -R29 ;  /* 0x000000ffff1d8224 */ /* 0x000fe200078e0a1d */
[C---:B------:R-:W-:Y:S01]  /*1860*/  SEL R71, R68.reuse, R13, !P2 ;  /* 0x0000000d44477207 */ /* 0x040fe20005000000 */
[----:B------:R-:W-:Y:S01]  /*1870*/  @!P4 IMAD.MOV R35, RZ, RZ, -R35 ;  /* 0x000000ffff23c224 */ /* 0x000fe200078e0a23 */
[C---:B------:R-:W-:Y:S01]  /*1880*/  SEL R72, R68.reuse, R15, !P2 ;  /* 0x0000000f44487207 */ /* 0x040fe20005000000 */
[----:B------:R-:W-:Y:S01]  /*1890*/  IMAD.SHL.U32 R2, R3, 0x2, RZ ;  /* 0x0000000203027824 */ /* 0x000fe200078e00ff */
[C---:B------:R-:W-:Y:S01]  /*18a0*/  SEL R73, R68.reuse, R17, !P2 ;  /* 0x0000001144497207 */ /* 0x040fe20005000000 */
[C---:B------:R-:W-:Y:S01]  /*18b0*/  IMAD R9, R49.reuse, 0x2, R45 ;  /* 0x0000000231097824 */ /* 0x040fe200078e022d */
[----:B------:R-:W-:Y:S01]  /*18c0*/  SEL R74, R68, R19, !P2 ;  /* 0x00000013444a7207 */ /* 0x000fe20005000000 */
[----:B------:R-:W-:Y:S01]  /*18d0*/  IMAD R15, R4, UR11, RZ ;  /* 0x0000000b040f7c24 */ /* 0x000fe2000f8e02ff */
[C---:B------:R-:W-:Y:S01]  /*18e0*/  SEL R75, R68.reuse, R21, !P2 ;  /* 0x00000015444b7207 */ /* 0x040fe20005000000 */
[----:B------:R-:W-:Y:S01]  /*18f0*/  IMAD R47, R49, 0x2, R9 ;  /* 0x00000002312f7824 */ /* 0x000fe200078e0209 */
[----:B------:R-:W-:-:S02]  /*1900*/  SEL R77, R68, R23, !P2 ;  /* 0x00000017444d7207 */ /* 0x000fc40005000000 */
[C---:B------:R-:W-:Y:S01]  /*1910*/  SEL R88, R68.reuse, R25, !P2 ;  /* 0x0000001944587207 */ /* 0x040fe20005000000 */
[C---:B------:R-:W-:Y:S01]  /*1920*/  IMAD R10, R49.reuse, 0x2, R47 ;  /* 0x00000002310a7824 */ /* 0x040fe200078e022f */
[C---:B------:R-:W-:Y:S02]  /*1930*/  SEL R90, R68.reuse, R27, !P2 ;  /* 0x0000001b445a7207 */ /* 0x040fe40005000000 */
[C---:B------:R-:W-:Y:S01]  /*1940*/  SEL R92, R68.reuse, R29, !P2 ;  /* 0x0000001d445c7207 */ /* 0x040fe20005000000 */
[C---:B------:R-:W-:Y:S01]  /*1950*/  IMAD R50, R49.reuse, 0x2, R10 ;  /* 0x0000000231327824 */ /* 0x040fe200078e020a */
[C---:B------:R-:W-:Y:S02]  /*1960*/  SEL R94, R68.reuse, R31, !P2 ;  /* 0x0000001f445e7207 */ /* 0x040fe40005000000 */
[C---:B------:R-:W-:Y:S01]  /*1970*/  SEL R98, R68.reuse, R5, !P2 ;  /* 0x0000000544627207 */ /* 0x040fe20005000000 */
[----:B------:R-:W-:Y:S01]  /*1980*/  IMAD R4, R49, 0x2, R50 ;  /* 0x0000000231047824 */ /* 0x000fe200078e0232 */
[----:B------:R-:W-:-:S02]  /*1990*/  SEL R34, R68, R33, !P2 ;  /* 0x0000002144227207 */ /* 0x000fc40005000000 */
[C---:B------:R-:W-:Y:S01]  /*19a0*/  SEL R66, R68.reuse, R35, !P2 ;  /* 0x0000002344427207 */ /* 0x040fe20005000000 */
[----:B------:R-:W-:Y:S01]  /*19b0*/  IMAD R13, R49, 0x2, R4 ;  /* 0x00000002310d7824 */ /* 0x000fe200078e0204 */
[----:B------:R-:W-:Y:S02]  /*19c0*/  SEL R68, R68, R37, !P2 ;  /* 0x0000002544447207 */ /* 0x000fe40005000000 */
[----:B-----5:R-:W-:Y:S02]  /*19d0*/  IADD3 R31, P2, PT, R2, UR16, RZ ;  /* 0x00000010021f7c10 */ /* 0x020fe4000ff5e0ff */
[----:B------:R-:W-:Y:S02]  /*19e0*/  PLOP3.LUT P1, PT, PT, PT, UP1, 0x80, 0x8 ;  /* 0x000000000008781c */ /* 0x000fe40003f2f018 */
[----:B------:R-:W-:Y:S02]  /*19f0*/  LEA.HI.X.SX32 R33, R3, UR17, 0x1, P2 ;  /* 0x0000001103217c11 */ /* 0x000fe400090f0eff */
[----:B------:R-:W-:-:S02]  /*1a00*/  LEA R18, P4, R12, R31, 0x1 ;  /* 0x0000001f0c127211 */ /* 0x000fc400078808ff */
[----:B------:R-:W-:Y:S02]  /*1a10*/  LEA R16, P2, R20, R31, 0x1 ;  /* 0x0000001f14107211 */ /* 0x000fe400078408ff */
[----:B------:R-:W-:Y:S02]  /*1a20*/  LEA.HI.X.SX32 R19, R12, R33, 0x1, P4 ;  /* 0x000000210c137211 */ /* 0x000fe400020f0eff */
[-C--:B------:R-:W-:Y:S02]  /*1a30*/  LEA R10, P5, R14, R31.reuse, 0x1 ;  /* 0x0000001f0e0a7211 */ /* 0x080fe400078a08ff */
[----:B------:R-:W-:Y:S02]  /*1a40*/  LEA R36, P4, R24, R31, 0x1 ;  /* 0x0000001f18247211 */ /* 0x000fe400078808ff */
[-C--:B------:R-:W-:Y:S02]  /*1a50*/  LEA.HI.X.SX32 R17, R20, R33.reuse, 0x1, P2 ;  /* 0x0000002114117211 */ /* 0x080fe400010f0eff */
[----:B------:R-:W-:-:S02]  /*1a60*/  LEA.HI.X.SX32 R11, R14, R33, 0x1, P5 ;  /* 0x000000210e0b7211 */ /* 0x000fc400028f0eff */
[----:B------:R-:W-:Y:S02]  /*1a70*/  LEA.HI.X.SX32 R37, R24, R33, 0x1, P4 ;  /* 0x0000002118257211 */ /* 0x000fe400020f0eff */
[-C--:B------:R-:W-:Y:S02]  /*1a80*/  LEA R64, P2, R32, R31.reuse, 0x1 ;  /* 0x0000001f20407211 */ /* 0x080fe400078408ff */
[-C--:B------:R-:W-:Y:S02]  /*1a90*/  LEA R22, P5, R39, R31.reuse, 0x1 ;  /* 0x0000001f27167211 */ /* 0x080fe400078a08ff */
[----:B------:R-:W-:Y:S02]  /*1aa0*/  LEA R62, P4, R38, R31, 0x1 ;  /* 0x0000001f263e7211 */ /* 0x000fe400078808ff */
[----:B------:R-:W-:Y:S02]  /*1ab0*/  ISETP.LT.AND P1, PT, R8, UR8, P1 ;  /* 0x0000000808007c0c */ /* 0x000fe40008f21270 */
[----:B------:R-:W-:-:S02]  /*1ac0*/  LEA.HI R8, R0, 0x3e, RZ, 0x1a ;  /* 0x0000003e00087811 */ /* 0x000fc400078fd0ff */
[-C--:B------:R-:W-:Y:S02]  /*1ad0*/  LEA.HI.X.SX32 R65, R32, R33.reuse, 0x1, P2 ;  /* 0x0000002120417211 */ /* 0x080fe400010f0eff */
[-C--:B------:R-:W-:Y:S01]  /*1ae0*/  LEA.HI.X.SX32 R23, R39, R33.reuse, 0x1, P5 ;  /* 0x0000002127177211 */ /* 0x080fe200028f0eff */
[----:B------:R-:W-:Y:S01]  /*1af0*/  IMAD R85, R8, UR10, RZ ;  /* 0x0000000a08557c24 */ /* 0x000fe2000f8e02ff */
[----:B------:R-:W-:Y:S02]  /*1b00*/  LEA.HI.X.SX32 R63, R38, R33, 0x1, P4 ;  /* 0x00000021263f7211 */ /* 0x000fe400020f0eff */
[-C--:B------:R-:W-:Y:S02]  /*1b10*/  LEA R20, P2, R41, R31.reuse, 0x1 ;  /* 0x0000001f29147211 */ /* 0x080fe400078408ff */
[-C--:B------:R-:W-:Y:S02]  /*1b20*/  LEA R60, P5, R43, R31.reuse, 0x1 ;  /* 0x0000001f2b3c7211 */ /* 0x080fe400078a08ff */
[----:B------:R-:W-:-:S02]  /*1b30*/  LEA R56, P4, R45, R31, 0x1 ;  /* 0x0000001f2d387211 */ /* 0x000fc400078808ff */
[-C--:B------:R-:W-:Y:S02]  /*1b40*/  LEA.HI.X.SX32 R21, R41, R33.reuse, 0x1, P2 ;  /* 0x0000002129157211 */ /* 0x080fe400010f0eff */
[-C--:B------:R-:W-:Y:S02]  /*1b50*/  LEA.HI.X.SX32 R61, R43, R33.reuse, 0x1, P5 ;  /* 0x000000212b3d7211 */ /* 0x080fe400028f0eff */
[----:B------:R-:W-:Y:S02]  /*1b60*/  LEA.HI.X.SX32 R57, R45, R33, 0x1, P4 ;  /* 0x000000212d397211 */ /* 0x000fe400020f0eff */
[-C--:B------:R-:W-:Y:S02]  /*1b70*/  LEA R58, P2, R44, R31.reuse, 0x1 ;  /* 0x0000001f2c3a7211 */ /* 0x080fe400078408ff */
[-C--:B------:R-:W-:Y:S02]  /*1b80*/  LEA R8, P5, R103, R31.reuse, 0x1 ;  /* 0x0000001f67087211 */ /* 0x080fe400078a08ff */
[----:B------:R-:W-:-:S02]  /*1b90*/  LEA RZ, P4, R47, R31, 0x1 ;  /* 0x0000001f2fff7211 */ /* 0x000fc400078808ff */
[-C--:B------:R-:W-:Y:S02]  /*1ba0*/  LEA.HI.X.SX32 R59, R44, R33.reuse, 0x1, P2 ;  /* 0x000000212c3b7211 */ /* 0x080fe400010f0eff */
[-C--:B------:R-:W-:Y:S02]  /*1bb0*/  LEA.HI.X.SX32 R103, R103, R33.reuse, 0x1, P5 ;  /* 0x0000002167677211 */ /* 0x080fe400028f0eff */
[----:B------:R-:W-:Y:S02]  /*1bc0*/  LEA.HI.X.SX32 R47, R47, R33, 0x1, P4 ;  /* 0x000000212f2f7211 */ /* 0x000fe400020f0eff */
[-C--:B------:R-:W-:Y:S02]  /*1bd0*/  LEA RZ, P2, R50, R31.reuse, 0x1 ;  /* 0x0000001f32ff7211 */ /* 0x080fe400078408ff */
[-C--:B------:R-:W-:Y:S02]  /*1be0*/  LEA R44, P5, R9, R31.reuse, 0x1 ;  /* 0x0000001f092c7211 */ /* 0x080fe400078a08ff */
[----:B------:R-:W-:-:S02]  /*1bf0*/  LEA RZ, P4, R4, R31, 0x1 ;  /* 0x0000001f04ff7211 */ /* 0x000fc400078808ff */
[-C--:B------:R-:W-:Y:S02]  /*1c00*/  LEA.HI.X.SX32 R51, R50, R33.reuse, 0x1, P2 ;  /* 0x0000002132337211 */ /* 0x080fe400010f0eff */
[-C--:B------:R-:W-:Y:S02]  /*1c10*/  LEA.HI.X.SX32 R45, R9, R33.reuse, 0x1, P5 ;  /* 0x00000021092d7211 */ /* 0x080fe400028f0eff */
[----:B------:R-:W-:Y:S02]  /*1c20*/  LEA.HI.X.SX32 R43, R4, R33, 0x1, P4 ;  /* 0x00000021042b7211 */ /* 0x000fe400020f0eff */
[-C--:B------:R-:W-:Y:S02]  /*1c30*/  LEA R100, P2, R123, R31.reuse, 0x1 ;  /* 0x0000001f7b647211 */ /* 0x080fe400078408ff */
[-C--:B------:R-:W-:Y:S02]  /*1c40*/  LEA R54, P5, R26, R31.reuse, 0x1 ;  /* 0x0000001f1a367211 */ /* 0x080fe400078a08ff */
[----:B------:R-:W-:-:S02]  /*1c50*/  LEA R24, P4, R28, R31, 0x1 ;  /* 0x0000001f1c187211 */ /* 0x000fc400078808ff */
[-C--:B------:R-:W-:Y:S02]  /*1c60*/  LEA.HI.X.SX32 R123, R123, R33.reuse, 0x1, P2 ;  /* 0x000000217b7b7211 */ /* 0x080fe400010f0eff */
[-C--:B------:R-:W-:Y:S02]  /*1c70*/  LEA.HI.X.SX32 R55, R26, R33.reuse, 0x1, P5 ;  /* 0x000000211a377211 */ /* 0x080fe400028f0eff */
[----:B------:R-:W-:Y:S02]  /*1c80*/  LEA.HI.X.SX32 R25, R28, R33, 0x1, P4 ;  /* 0x000000211c197211 */ /* 0x000fe400020f0eff */
[----:B------:R-:W-:Y:S02]  /*1c90*/  PLOP3.LUT P0, PT, PT, PT, UP1, 0x80, 0x8 ;  /* 0x000000000008781c */ /* 0x000fe40003f0f018 */
[-C--:B------:R-:W-:Y:S02]  /*1ca0*/  LEA R38, P2, R30, R31.reuse, 0x1 ;  /* 0x0000001f1e267211 */ /* 0x080fe400078408ff */
[----:B------:R-:W-:-:S02]  /*1cb0*/  LEA R26, P5, R40, R31, 0x1 ;  /* 0x0000001f281a7211 */ /* 0x000fc400078a08ff */
[----:B------:R-:W-:Y:S02]  /*1cc0*/  LEA R28, P4, R42, R31, 0x1 ;  /* 0x0000001f2a1c7211 */ /* 0x000fe400078808ff */
[----:B------:R-:W-:Y:S02]  /*1cd0*/  ISETP.LT.AND P0, PT, R6, UR8, P0 ;  /* 0x0000000806007c0c */ /* 0x000fe40008701270 */
[-C--:B------:R-:W-:Y:S02]  /*1ce0*/  LEA.HI.X.SX32 R39, R30, R33.reuse, 0x1, P2 ;  /* 0x000000211e277211 */ /* 0x080fe400010f0eff */
[-C--:B------:R-:W-:Y:S02]  /*1cf0*/  LEA.HI.X.SX32 R27, R40, R33.reuse, 0x1, P5 ;  /* 0x00000021281b7211 */ /* 0x080fe400028f0eff */
[----:B------:R-:W-:Y:S02]  /*1d00*/  LEA.HI.X.SX32 R29, R42, R33, 0x1, P4 ;  /* 0x000000212a1d7211 */ /* 0x000fe400020f0eff */
[----:B------:R-:W-:-:S02]  /*1d10*/  LEA.HI R5, R0, 0xe, RZ, 0x1a ;  /* 0x0000000e00057811 */ /* 0x000fc400078fd0ff */
[----:B------:R-:W-:Y:S02]  /*1d20*/  LEA.HI R6, R0, 0x1e, RZ, 0x1a ;  /* 0x0000001e00067811 */ /* 0x000fe400078fd0ff */
[-C--:B------:R-:W-:Y:S01]  /*1d30*/  LEA R52, P2, R48, R31.reuse, 0x1 ;  /* 0x0000001f30347211 */ /* 0x080fe200078408ff */
[----:B------:R-:W-:Y:S01]  /*1d40*/  IMAD R5, R5, UR10, RZ ;  /* 0x0000000a05057c24 */ /* 0x000fe2000f8e02ff */
[CC--:B------:R-:W-:Y:S01]  /*1d50*/  LEA RZ, P5, R13.reuse, R31.reuse, 0x1 ;  /* 0x0000001f0dff7211 */ /* 0x0c0fe200078a08ff */
[----:B------:R-:W-:Y:S01]  /*1d60*/  IMAD R6, R6, UR10, RZ ;  /* 0x0000000a06067c24 */ /* 0x000fe2000f8e02ff */
[----:B------:R-:W-:Y:S02]  /*1d70*/  LEA R101, P4, R102, R31, 0x1 ;  /* 0x0000001f66657211 */ /* 0x000fe400078808ff */
[-C--:B------:R-:W-:Y:S02]  /*1d80*/  LEA.HI.X.SX32 R53, R48, R33.reuse, 0x1, P2 ;  /* 0x0000002130357211 */ /* 0x080fe400010f0eff */
[----:B------:R-:W-:-:S02]  /*1d90*/  LEA.HI.X.SX32 R41, R13, R33, 0x1, P5 ;  /* 0x000000210d297211 */ /* 0x000fc400028f0eff */
[----:B------:R-:W-:Y:S02]  /*1da0*/  LEA.HI.X.SX32 R102, R102, R33, 0x1, P4 ;  /* 0x0000002166667211 */ /* 0x000fe400020f0eff */
[----:B------:R-:W-:Y:S02]  /*1db0*/  LEA.HI R7, R0, 0x2e, RZ, 0x1a ;  /* 0x0000002e00077811 */ /* 0x000fe400078fd0ff */
[CC--:B------:R-:W-:Y:S02]  /*1dc0*/  LEA R48, P5, R46.reuse, R31.reuse, 0x1 ;  /* 0x0000001f2e307211 */ /* 0x0c0fe400078a08ff */
[----:B------:R-:W-:Y:S01]  /*1dd0*/  LEA R32, P4, R67, R31, 0x1 ;  /* 0x0000001f43207211 */ /* 0x000fe200078808ff */
[----:B------:R-:W-:Y:S01]  /*1de0*/  IMAD R7, R7, UR10, RZ ;  /* 0x0000000a07077c24 */ /* 0x000fe2000f8e02ff */
[-C--:B------:R-:W-:Y:S01]  /*1df0*/  LEA.HI.X.SX32 R49, R46, R33.reuse, 0x1, P5 ;  /* 0x000000212e317211 */ /* 0x080fe200028f0eff */
[----:B------:R-:W-:Y:S01]  /*1e00*/  UIADD3 UR10, UPT, UPT, UR13, 0x6000, URZ ;  /* 0x000060000d0a7890 */ /* 0x000fe2000fffe0ff */
[----:B------:R-:W-:-:S02]  /*1e10*/  LEA.HI.X.SX32 R67, R67, R33, 0x1, P4 ;  /* 0x0000002143437211 */ /* 0x000fc400020f0eff */
[CC--:B------:R-:W-:Y:S02]  /*1e20*/  LEA R78, P5, R5.reuse, R31.reuse, 0x1 ;  /* 0x0000001f054e7211 */ /* 0x0c0fe400078a08ff */
[C---:B------:R-:W-:Y:S02]  /*1e30*/  LEA R80, P4, R6.reuse, R31, 0x1 ;  /* 0x0000001f06507211 */ /* 0x040fe400078808ff */
[-C--:B------:R-:W-:Y:S02]  /*1e40*/  LEA.HI.X.SX32 R79, R5, R33.reuse, 0x1, P5 ;  /* 0x00000021054f7211 */ /* 0x080fe400028f0eff */
[----:B------:R-:W-:Y:S02]  /*1e50*/  LEA.HI.X.SX32 R81, R6, R33, 0x1, P4 ;  /* 0x0000002106517211 */ /* 0x000fe400020f0eff */
[----:B------:R-:W-:Y:S02]  /*1e60*/  LEA R76, P2, R15, UR18, 0x1 ;  /* 0x000000120f4c7c11 */ /* 0x000fe4000f8408ff */
[----:B------:R-:W-:-:S02]  /*1e70*/  LEA R82, P5, R7, R31, 0x1 ;  /* 0x0000001f07527211 */ /* 0x000fc400078a08ff */
[----:B------:R-:W-:Y:S02]  /*1e80*/  LEA R84, P4, R85, R31, 0x1 ;  /* 0x0000001f55547211 */ /* 0x000fe400078808ff */
[----:B------:R-:W-:Y:S02]  /*1e90*/  LEA.HI.X.SX32 R30, R15, UR19, 0x1, P2 ;  /* 0x000000130f1e7c11 */ /* 0x000fe400090f0eff */
[-C--:B------:R-:W-:Y:S02]  /*1ea0*/  LEA.HI.X.SX32 R83, R7, R33.reuse, 0x1, P5 ;  /* 0x0000002107537211 */ /* 0x080fe400028f0eff */
[----:B------:R-:W-:Y:S02]  /*1eb0*/  LEA.HI.X.SX32 R85, R85, R33, 0x1, P4 ;  /* 0x0000002155557211 */ /* 0x000fe400020f0eff */
[----:B------:R-:W-:Y:S01]  /*1ec0*/  LOP3.LUT R5, R111, 0x12, RZ, 0xfc, !PT ;  /* 0x000000126f057812 */ /* 0x000fe200078efcff */
[----:B------:R-:W-:Y:S06]  /*1ed0*/  BRA.U UP0, `(.L_x_5) ;  /* 0x0000000100187547 */ /* 0x000fec000b800000 */
[----:B------:R-:W-:Y:S01]  /*1ee0*/  ELECT P2, URZ, PT ;  /* 0x0000000000ff782f */ /* 0x000fe20003840000 */
[----:B------:R-:W-:Y:S01]  /*1ef0*/  IMAD.MOV.U32 R4, RZ, RZ, 0x1 ;  /* 0x00000001ff047424 */ /* 0x000fe200078e00ff */
[----:B------:R-:W-:Y:S01]  /*1f00*/  UMOV UR6, 0x40 ;  /* 0x0000004000067882 */ /* 0x000fe20000000000 */
[----:B------:R-:W-:Y:S01]  /*1f10*/  UVIRTCOUNT.DEALLOC.SMPOOL 0x80 ;  /* 0x000000800000784c */ /* 0x000fe20000000000 */
[----:B------:R-:W-:-:S09]  /*1f20*/  ULEA UR6, UR5, UR6, 0x18 ;  /* 0x0000000605067291 */ /* 0x000fd2000f8ec0ff */
[----:B------:R0:W-:Y:S03]  /*1f30*/  @P2 STS.U8 [UR6], R4 ;  /* 0x00000004ff002988 */ /* 0x0001e60008000006 */
.L_x_5:
[----:B------:R-:W-:Y:S01]  /*1f40*/  UIADD3 UR9, UPT, UPT, UR12, UR4, URZ ;  /* 0x000000040c097290 */ /* 0x000fe2000fffe0ff */
[----:B------:R-:W1:Y:S01]  /*1f50*/  LDC.64 R86, c[0x0][0x3a8] ;  /* 0x0000ea00ff567b82 */ /* 0x000e620000000a00 */
[----:B------:R-:W-:Y:S01]  /*1f60*/  VOTEU.ALL UP2, P6 ;  /* 0x0000000000ff7886 */ /* 0x000fe20003040000 */
[----:B------:R-:W-:Y:S01]  /*1f70*/  VOTEU.ALL UP3, P6 ;  /* 0x0000000000ff7886 */ /* 0x000fe20003060000 */
[----:B------:R-:W-:Y:S01]  /*1f80*/  PLOP3.LUT P4, PT, PT, PT, UP1, 0x80, 0x8 ;  /* 0x000000000008781c */ /* 0x000fe20003f8f018 */
[----:B------:R-:W2:Y:S01]  /*1f90*/  LDCU.64 UR18, c[0x0][0x380] ;  /* 0x00007000ff1277ac */ /* 0x000ea20008000a00 */
[----:B------:R-:W-:Y:S01]  /*1fa0*/  PRMT R14, RZ, 0x7610, R14 ;  /* 0x00007610ff0e7816 */ /* 0x000fe2000000000e */
[----:B------:R-:W-:-:S04]  /*1fb0*/  @!UP2 UIADD3 UR4, UPT, UPT, -UR7, 0x100000, URZ ;  /* 0x001000000704a890 */ /* 0x000fc8000fffe1ff */
[----:B------:R-:W-:Y:S02]  /*1fc0*/  @!UP2 USHF.L.U32 UR5, UR4, 0xb, URZ ;  /* 0x0000000b0405a899 */ /* 0x000fe400080006ff */
[----:B------:R-:W-:Y:S01]  /*1fd0*/  @!UP2 USHF.L.U32 UR4, UR4, 0x1, URZ ;  /* 0x000000010404a899 */ /* 0x000fe200080006ff */
[----:B------:R-:W-:Y:S01]  /*1fe0*/  STTM.16dp32bit_t0_t15.x16 tmem[UR9], RZ ;  /* 0x000000ff000079ed */ /* 0x000fe20008a00009 */
[----:B------:R-:W-:Y:S01]  /*1ff0*/  STTM.16dp32bit_t16_t31.x16 tmem[UR9+0x10], RZ ;  /* 0x000010ff000079ed */ /* 0x000fe20008a20009 */
[----:B------:R-:W3:Y:S02]  /*2000*/  FENCE.VIEW.ASYNC.T ;  /* 0x00000000000073c6 */ /* 0x000ee40000000200 */
[----:B---3--:R-:W-:Y:S01]  /*2010*/  BAR.SYNC.DEFER_BLOCKING 0x0 ;  /* 0x0000000000007b1d */ /* 0x008fe20000010000 */
[----:B------:R-:W-:Y:S02]  /*2020*/  ISETP.LT.AND P4, PT, R5, UR8, P4 ;  /* 0x0000000805007c0c */ /* 0x000fe4000a781270 */
[----:B------:R-:W-:-:S02]  /*2030*/  PRMT R31, RZ, 0x7610, R31 ;  /* 0x00007610ff1f7816 */ /* 0x000fc4000000001f */
[----:B------:R-:W-:Y:S02]  /*2040*/  PRMT R12, RZ, 0x7610, R12 ;  /* 0x00007610ff0c7816 */ /* 0x000fe4000000000c */
[C---:B0-----:R-:W-:Y:S02]  /*2050*/  LOP3.LUT R4, R111.reuse, 0x2, RZ, 0xfc, !PT ;  /* 0x000000026f047812 */ /* 0x041fe400078efcff */
[----:B------:R-:W-:Y:S01]  /*2060*/  PLOP3.LUT P2, PT, PT, PT, UP1, 0x80, 0x8 ;  /* 0x000000000008781c */ /* 0x000fe20003f4f018 */
[----:B------:R-:W0:Y:S02]  /*2070*/  FENCE.VIEW.ASYNC.S ;  /* 0x00000000000073c6 */ /* 0x000e240000000000 */
[----:B0-----:R0:W3:Y:S02]  /*2080*/  @!UP3 SYNCS.EXCH.64 URZ, [UR10], UR4 ;  /* 0x000000040affb5b2 */ /* 0x0010e40008000100 */
[----:B---3--:R-:W-:Y:S01]  /*2090*/  BAR.SYNC.DEFER_BLOCKING 0x0 ;  /* 0x0000000000007b1d */ /* 0x008fe20000010000 */
[----:B-1----:R-:W-:Y:S01]  /*20a0*/  IMAD R13, R111, R86, RZ ;  /* 0x000000566f0d7224 */ /* 0x002fe200078e02ff */
[----:B------:R-:W-:-:S02]  /*20b0*/  PRMT R33, RZ, 0x7610, R33 ;  /* 0x00007610ff217816 */ /* 0x000fc40000000021 */
[C---:B------:R-:W-:Y:S01]  /*20c0*/  LOP3.LUT R9, R111.reuse, 0x1a, RZ, 0xfc, !PT ;  /* 0x0000001a6f097812 */ /* 0x040fe200078efcff */
[C---:B------:R-:W-:Y:S01]  /*20d0*/  IMAD R13, R86.reuse, 0x2, R13 ;  /* 0x00000002560d7824 */ /* 0x040fe200078e020d */
[C---:B------:R-:W-:Y:S02]  /*20e0*/  LOP3.LUT R5, R111.reuse, 0x18, RZ, 0xfc, !PT ;  /* 0x000000186f057812 */ /* 0x040fe400078efcff */
[----:B------:R-:W-:Y:S01]  /*20f0*/  LOP3.LUT R7, R111, 0x20, RZ, 0xfc, !PT ;  /* 0x000000206f077812 */ /* 0x000fe200078efcff */
[----:B------:R-:W-:Y:S01]  /*2100*/  IMAD R15, R86, 0x2, R13 ;  /* 0x00000002560f7824 */ /* 0x000fe200078e020d */
[----:B------:R-:W-:Y:S01]  /*2110*/  PRMT R35, RZ, 0x7610, R35 ;  /* 0x00007610ff237816 */ /* 0x000fe20000000023 */
[----:B0-----:R-:W0:Y:S01]  /*2120*/  LDCU UR4, c[0x0][0x3b0] ;  /* 0x00007600ff0477ac */ /* 0x001e220008000800 */
[----:B------:R-:W-:Y:S01]  /*2130*/  ISETP.LT.AND P2, PT, R4, UR8, P2 ;  /* 0x0000000804007c0c */ /* 0x000fe20009741270 */
[----:B------:R1:W3:Y:S04]  /*2140*/  @P1 LDG.E.U16 R14, desc[UR22][R16.64] ;  /* 0x00000016100e1981 */ /* 0x0002e8000c1e1500 */
[----:B------:R4:W5:Y:S04]  /*2150*/  @P0 LDG.E.U16 R31, desc[UR22][R10.64] ;  /* 0x000000160a1f0981 */ /* 0x000968000c1e1500 */
[----:B------:R0:W3:Y:S01]  /*2160*/  @P4 LDG.E.U16 R33, desc[UR22][R36.64] ;  /* 0x0000001624214981 */ /* 0x0000e2000c1e1500 */
[----:B-1----:R-:W-:-:S03]  /*2170*/  IMAD R17, R86, 0x2, R15 ;  /* 0x0000000256117824 */ /* 0x002fc600078e020f */
[----:B------:R-:W3:Y:S01]  /*2180*/  @P3 LDG.E.U16 R12, desc[UR22][R18.64] ;  /* 0x00000016120c3981 */ /* 0x000ee2000c1e1500 */
[----:B------:R-:W-:Y:S01]  /*2190*/  IMAD R104, R86, 0x2, R17 ;  /* 0x0000000256687824 */ /* 0x000fe200078e0211 */
[----:B----4-:R-:W-:-:S03]  /*21a0*/  LOP3.LUT R11, R111, 0x22, RZ, 0xfc, !PT ;  /* 0x000000226f0b7812 */ /* 0x010fc600078efcff */
[C---:B------:R-:W-:Y:S01]  /*21b0*/  IMAD R89, R86.reuse, 0x2, R104 ;  /* 0x0000000256597824 */ /* 0x040fe200078e0268 */
[----:B------:R-:W-:Y:S02]  /*21c0*/  PLOP3.LUT P4, PT, PT, PT, UP1, 0x80, 0x8 ;  /* 0x000000000008781c */ /* 0x000fe40003f8f018 */
[----:B------:R-:W-:Y:S01]  /*21d0*/  PLOP3.LUT P3, PT, PT, PT, UP1, 0x80, 0x8 ;  /* 0x000000000008781c */ /* 0x000fe20003f6f018 */
[C---:B------:R-:W-:Y:S01]  /*21e0*/  IMAD R91, R86.reuse, 0x2, R89 ;  /* 0x00000002565b7824 */ /* 0x040fe200078e0259 */
[----:B------:R-:W-:Y:S02]  /*21f0*/  ISETP.LT.AND P4, PT, R11, UR8, P4 ;  /* 0x000000080b007c0c */ /* 0x000fe4000a781270 */
[----:B------:R-:W-:Y:S01]  /*2200*/  PLOP3.LUT P0, PT, PT, PT, UP1, 0x80, 0x8 ;  /* 0x000000000008781c */ /* 0x000fe20003f0f018 */
[C---:B------:R-:W-:Y:S01]  /*2210*/  IMAD R93, R86.reuse, 0x4, R91 ;  /* 0x00000004565d7824 */ /* 0x040fe200078e025b */
[----:B------:R-:W-:Y:S02]  /*2220*/  ISETP.LT.AND P3, PT, R9, UR8, P3 ;  /* 0x0000000809007c0c */ /* 0x000fe40009f61270 */
[----:B------:R-:W-:Y:S01]  /*2230*/  ISETP.LT.AND P0, PT, R5, UR8, P0 ;  /* 0x0000000805007c0c */ /* 0x000fe20008701270 */
[----:B------:R-:W-:Y:S01]  /*2240*/  IMAD R95, R86, 0x2, R93 ;  /* 0x00000002565f7824 */ /* 0x000fe200078e025d */
[----:B0-----:R-:W-:-:S02]  /*2250*/  PRMT R37, RZ, 0x7610, R37 ;  /* 0x00007610ff257816 */ /* 0x001fc40000000025 */
[----:B------:R-:W-:Y:S01]  /*2260*/  PLOP3.LUT P1, PT, PT, PT, UP1, 0x80, 0x8 ;  /* 0x000000000008781c */ /* 0x000fe20003f2f018 */
[----:B------:R-:W-:Y:S01]  /*2270*/  IMAD R99, R86, 0x2, R95 ;  /* 0x0000000256637824 */ /* 0x000fe200078e025f */
[----:B------:R-:W-:Y:S02]  /*2280*/  PRMT R16, RZ, 0x7610, R16 ;  /* 0x00007610ff107816 */ /* 0x000fe40000000010 */
[----:B------:R-:W-:Y:S01]  /*2290*/  ISETP.LT.AND P1, PT, R7, UR8, P1 ;  /* 0x0000000807007c0c */ /* 0x000fe20008f21270 */
[----:B------:R0:W4:Y:S01]  /*22a0*/  @P4 LDG.E.U16 R37, desc[UR22][R20.64] ;  /* 0x0000001614254981 */ /* 0x000122000c1e1500 */
[----:B------:R-:W-:-:S03]  /*22b0*/  LOP3.LUT R15, R111, 0x30, RZ, 0xfc, !PT ;  /* 0x000000306f0f7812 */ /* 0x000fc600078efcff */
[----:B------:R-:W3:Y:S01]  /*22c0*/  @P3 LDG.E.U16 R35, desc[UR22][R62.64] ;  /* 0x000000163e233981 */ /* 0x000ee2000c1e1500 */
[----:B------:R-:W-:Y:S02]  /*22d0*/  PLOP3.LUT P3, PT, PT, PT, UP1, 0x80, 0x8 ;  /* 0x000000000008781c */ /* 0x000fe40003f6f018 */
[----:B------:R-:W-:Y:S01]  /*22e0*/  LOP3.LUT R4, R111, 0xc, RZ, 0xfc, !PT ;  /* 0x0000000c6f047812 */ /* 0x000fe200078efcff */
[----:B------:R-:W3:Y:S01]  /*22f0*/  @P0 LDG.E.U16 R16, desc[UR22][R64.64] ;  /* 0x0000001640100981 */ /* 0x000ee2000c1e1500 */
[----:B0-----:R-:W-:Y:S01]  /*2300*/  IMAD R21, R86, 0x2, R99 ;  /* 0x0000000256157824 */ /* 0x001fe200078e0263 */
[----:B------:R-:W-:-:S03]  /*2310*/  PLOP3.LUT P0, PT, PT, PT, UP1, 0x80, 0x8 ;  /* 0x000000000008781c */ /* 0x000fc60003f0f018 */
[C---:B------:R-:W-:Y:S01]  /*2320*/  IMAD R21, R86.reuse, 0x2, R21 ;  /* 0x0000000256157824 */ /* 0x040fe200078e0215 */
[----:B------:R-:W-:Y:S02]  /*2330*/  PRMT R18, RZ, 0x7610, R18 ;  /* 0x00007610ff127816 */ /* 0x000fe40000000012 */
[----:B------:R-:W-:Y:S01]  /*2340*/  ISETP.LT.AND P3, PT, R15, UR8, P3 ;  /* 0x000000080f007c0c */ /* 0x000fe20009f61270 */
[----:B------:R-:W-:Y:S01]  /*2350*/  IMAD R21, R86, 0x2, R21 ;  /* 0x0000000256157824 */ /* 0x000fe200078e0215 */
[----:B------:R-:W-:Y:S02]  /*2360*/  ISETP.LT.AND P0, PT, R4, UR8, P0 ;  /* 0x0000000804007c0c */ /* 0x000fe40008701270 */
[C---:B------:R-:W-:Y:S01]  /*2370*/  LOP3.LUT R17, R111.reuse, 0x2a, RZ, 0xfc, !PT ;  /* 0x0000002a6f117812 */ /* 0x040fe200078efcff */
[----:B------:R0:W3:Y:S01]  /*2380*/  @P1 LDG.E.U16 R18, desc[UR22][R22.64] ;  /* 0x0000001616121981 */ /* 0x0000e2000c1e1500 */
[----:B------:R-:W-:Y:S01]  /*2390*/  PLOP3.LUT P4, PT, PT, PT, UP1, 0x80, 0x8 ;  /* 0x000000000008781c */ /* 0x000fe20003f8f018 */
[----:B------:R-:W-:Y:S01]  /*23a0*/  IMAD R21, R86, 0x2, R21 ;  /* 0x0000000256157824 */ /* 0x000fe200078e0215 */
[----:B------:R-:W-:-:S02]  /*23b0*/  LOP3.LUT R19, R111, 0x32, RZ, 0xfc, !PT ;  /* 0x000000326f137812 */ /* 0x000fc400078efcff */
[----:B------:R-:W-:Y:S02]  /*23c0*/  ISETP.LT.AND P5, PT, R17, UR8, P4 ;  /* 0x0000000811007c0c */ /* 0x000fe4000a7a1270 */
[----:B------:R-:W-:Y:S02]  /*23d0*/  PLOP3.LUT P4, PT, PT, PT, UP1, 0x80, 0x8 ;  /* 0x000000000008781c */ /* 0x000fe40003f8f018 */
[----:B0-----:R-:W-:Y:S01]  /*23e0*/  PRMT R22, RZ, 0x7610, R22 ;  /* 0x00007610ff167816 */ /* 0x001fe20000000016 */
[----:B------:R-:W-:Y:S01]  /*23f0*/  IMAD R23, R86, 0x4, R21 ;  /* 0x0000000456177824 */ /* 0x000fe200078e0215 */
[----:B------:R-:W-:Y:S02]  /*2400*/  PRMT R163, RZ, 0x7610, R163 ;  /* 0x00007610ffa37816 */ /* 0x000fe400000000a3 */
[----:B------:R-:W-:Y:S02]  /*2410*/  LOP3.LUT R13, R111, 0x28, RZ, 0xfc, !PT ;  /* 0x000000286f0d7812 */ /* 0x000fe400078efcff */
[----:B------:R-:W-:Y:S01]  /*2420*/  PLOP3.LUT P1, PT, PT, PT, UP1, 0x80, 0x8 ;  /* 0x000000000008781c */ /* 0x000fe20003f2f018 */
[----:B------:R0:W3:Y:S01]  /*2430*/  @P3 LDG.E.U16 R22, desc[UR22][R56.64] ;  /* 0x0000001638163981 */ /* 0x0000e2000c1e1500 */
[----:B------:R-:W-:-:S02]  /*2440*/  ISETP.LT.AND P4, PT, R19, UR8, P4 ;  /* 0x0000000813007c0c */ /* 0x000fc4000a781270 */
[----:B------:R-:W-:Y:S01]  /*2450*/  ISETP.LT.AND P1, PT, R13, UR8, P1 ;  /* 0x000000080d007c0c */ /* 0x000fe20008f21270 */
[----:B------:R-:W3:Y:S01]  /*2460*/  @P0 LDG.E.U16 R163, desc[UR22][R54.64] ;  /* 0x0000001636a30981 */ /* 0x000ee2000c1e1500 */
[C---:B------:R-:W-:Y:S02]  /*2470*/  LOP3.LUT R6, R111.reuse, 0x14, RZ, 0xfc, !PT ;  /* 0x000000146f067812 */ /* 0x040fe400078efcff */
[----:B------:R-:W-:Y:S01]  /*2480*/  PLOP3.LUT P3, PT, PT, PT, UP1, 0x80, 0x8 ;  /* 0x000000000008781c */ /* 0x000fe20003f6f018 */
[C---:B0-----:R-:W-:Y:S01]  /*2490*/  IMAD R57, R86.reuse, 0x2, R23 ;  /* 0x0000000256397824 */ /* 0x041fe200078e0217 */
[----:B------:R-:W-:Y:S02]  /*24a0*/  LOP3.LUT R21, R111, 0x1c, RZ, 0xfc, !PT ;  /* 0x0000001c6f157812 */ /* 0x000fe400078efcff */
[----:B------:R-:W-:Y:S01]  /*24b0*/  PLOP3.LUT P0, PT, PT, PT, UP1, 0x80, 0x8 ;  /* 0x000000000008781c */ /* 0x000fe20003f0f018 */
[----:B------:R-:W-:Y:S01]  /*24c0*/  IMAD R57, R86, 0x2, R57 ;  /* 0x0000000256397824 */ /* 0x000fe200078e0239 */
[----:B------:R-:W-:-:S02]  /*24d0*/  ISETP.LT.AND P3, PT, R6, UR8, P3 ;  /* 0x0000000806007c0c */ /* 0x000fc40009f61270 */
[----:B------:R-:W-:Y:S01]  /*24e0*/  PRMT R6, RZ, 0x7610, R6 ;  /* 0x00007610ff067816 */ /* 0x000fe20000000006 */
[C---:B------:R-:W-:Y:S01]  /*24f0*/  IMAD R57, R86.reuse, 0x2, R57 ;  /* 0x0000000256397824 */ /* 0x040fe200078e0239 */
[----:B------:R-:W-:Y:S02]  /*2500*/  ISETP.LT.AND P0, PT, R21, UR8, P0 ;  /* 0x0000000815007c0c */ /* 0x000fe40008701270 */
[----:B------:R-:W-:Y:S01]  /*2510*/  PRMT R20, RZ, 0x7610, R20 ;  /* 0x00007610ff147816 */ /* 0x000fe20000000014 */
[C---:B------:R-:W-:Y:S01]  /*2520*/  IMAD R57, R86.reuse, 0x2, R57 ;  /* 0x0000000256397824 */ /* 0x040fe200078e0239 */
[----:B------:R-:W3:Y:S01]  /*2530*/  @P4 LDG.E.U16 R6, desc[UR22][R44.64] ;  /* 0x000000162c064981 */ /* 0x000ee2000c1e1500 */
[C---:B------:R-:W-:Y:S02]  /*2540*/  LOP3.LUT R23, R111.reuse, 0x24, RZ, 0xfc, !PT ;  /* 0x000000246f177812 */ /* 0x040fe400078efcff */
[----:B------:R-:W-:Y:S01]  /*2550*/  PLOP3.LUT P4, PT, PT, PT, UP1, 0x80, 0x8 ;  /* 0x000000000008781c */ /* 0x000fe20003f8f018 */
[----:B------:R-:W3:Y:S01]  /*2560*/  @P1 LDG.E.U16 R20, desc[UR22][R60.64] ;  /* 0x000000163c141981 */ /* 0x000ee2000c1e1500 */
[----:B------:R-:W-:Y:S01]  /*2570*/  PRMT R142, RZ, 0x7610, R142 ;  /* 0x00007610ff8e7816 */ /* 0x000fe2000000008e */
[----:B------:R-:W-:Y:S01]  /*2580*/  IMAD R57, R86, 0x2, R57 ;  /* 0x0000000256397824 */ /* 0x000fe200078e0239 */
[----:B------:R-:W-:-:S02]  /*2590*/  LOP3.LUT R10, R111, 0x16, RZ, 0xfc, !PT ;  /* 0x000000166f0a7812 */ /* 0x000fc400078efcff */
[----:B------:R-:W-:Y:S02]  /*25a0*/  PLOP3.LUT P1, PT, PT, PT, UP1, 0x80, 0x8 ;  /* 0x000000000008781c */ /* 0x000fe40003f2f018 */
[----:B------:R-:W-:Y:S01]  /*25b0*/  ISETP.LT.AND P4, PT, R23, UR8, P4 ;  /* 0x0000000817007c0c */ /* 0x000fe2000a781270 */
[----:B------:R0:W3:Y:S01]  /*25c0*/  @P0 LDG.E.U16 R142, desc[UR22][R26.64] ;  /* 0x000000161a8e0981 */ /* 0x0000e2000c1e1500 */
[----:B------:R-:W-:Y:S01]  /*25d0*/  ISETP.LT.AND P1, PT, R10, UR8, P1 ;  /* 0x000000080a007c0c */ /* 0x000fe20008f21270 */
[C---:B------:R-:W-:Y:S01]  /*25e0*/  IMAD R57, R86.reuse, 0x2, R57 ;  /* 0x0000000256397824 */ /* 0x040fe200078e0239 */
[----:B------:R-:W-:Y:S02]  /*25f0*/  PLOP3.LUT P0, PT, PT, PT, UP1, 0x80, 0x8 ;  /* 0x000000000008781c */ /* 0x000fe40003f0f018 */
[----:B------:R-:W-:Y:S01]  /*2600*/  PRMT R144, RZ, 0x7610, R144 ;  /* 0x00007610ff907816 */ /* 0x000fe20000000090 */
[----:B------:R-:W-:Y:S01]  /*2610*/  IMAD R57, R86, 0x4, R57 ;  /* 0x0000000456397824 */ /* 0x000fe200078e0239 */
[----:B------:R-:W-:-:S02]  /*2620*/  ISETP.LT.AND P0, PT, R111, UR8, P0 ;  /* 0x000000086f007c0c */ /* 0x000fc40008701270 */
[----:B------:R-:W-:Y:S01]  /*2630*/  PRMT R113, RZ, 0x7610, R113 ;  /* 0x00007610ff717816 */ /* 0x000fe20000000071 */
[C---:B------:R-:W-:Y:S01]  /*2640*/  IMAD R57, R86.reuse, 0x2, R57 ;  /* 0x0000000256397824 */ /* 0x040fe200078e0239 */
[----:B------:R-:W-:Y:S01]  /*2650*/  PRMT R165, RZ, 0x7610, R165 ;  /* 0x00007610ffa57816 */ /* 0x000fe200000000a5 */
[----:B------:R1:W3:Y:S01]  /*2660*/  @P4 LDG.E.U16 R144, desc[UR22][R28.64] ;  /* 0x000000161c904981 */ /* 0x0002e2000c1e1500 */
[----:B------:R-:W-:Y:S01]  /*2670*/  PRMT R10, RZ, 0x7610, R10 ;  /* 0x00007610ff0a7816 */ /* 0x000fe2000000000a */
[C---:B------:R-:W-:Y:S01]  /*2680*/  IMAD R57, R86.reuse, 0x2, R57 ;  /* 0x0000000256397824 */ /* 0x040fe200078e0239 */
[C---:B------:R-:W-:Y:S01]  /*2690*/  LOP3.LUT R109, R111.reuse, 0x38, RZ, 0xfc, !PT ;  /* 0x000000386f6d7812 */ /* 0x040fe200078efcff */
[----:B------:R2:W3:Y:S01]  /*26a0*/  @P1 LDG.E.U16 R113, desc[UR22][R38.64] ;  /* 0x0000001626711981 */ /* 0x0004e2000c1e1500 */
[----:B------:R-:W-:Y:S02]  /*26b0*/  PLOP3.LUT P4, PT, PT, PT, UP1, 0x80, 0x8 ;  /* 0x000000000008781c */ /* 0x000fe40003f8f018 */
[----:B0-----:R-:W-:Y:S01]  /*26c0*/  LOP3.LUT R27, R111, 0x26, RZ, 0xfc, !PT ;  /* 0x000000266f1b7812 */ /* 0x001fe200078efcff */
[----:B------:R0:W3:Y:S01]  /*26d0*/  @P3 LDG.E.U16 R165, desc[UR22][R24.64] ;  /* 0x0000001618a53981 */ /* 0x0000e2000c1e1500 */
[----:B------:R-:W-:Y:S01]  /*26e0*/  PLOP3.LUT P3, PT, PT, PT, UP1, 0x80, 0x8 ;  /* 0x000000000008781c */ /* 0x000fe20003f6f018 */
[----:B-1----:R-:W-:Y:S01]  /*26f0*/  IMAD R29, R86, 0x2, R57 ;  /* 0x00000002561d7824 */ /* 0x002fe200078e0239 */
[----:B------:R-:W-:Y:S01]  /*2700*/  ISETP.LT.AND P4, PT, R109, UR8, P4 ;  /* 0x000000086d007c0c */ /* 0x000fe2000a781270 */
[----:B--2---:R-:W-:-:S02]  /*2710*/  IMAD.MOV.U32 R38, RZ, RZ, R8 ;  /* 0x000000ffff267224 */ /* 0x004fc400078e0008 */
[----:B------:R-:W-:Y:S01]  /*2720*/  IMAD.MOV.U32 R39, RZ, RZ, R103 ;  /* 0x000000ffff277224 */ /* 0x000fe200078e0067 */
[----:B------:R-:W-:Y:S01]  /*2730*/  ISETP.LT.AND P3, PT, R27, UR8, P3 ;  /* 0x000000081b007c0c */ /* 0x000fe20009f61270 */
[----:B------:R-:W-:-:S03]  /*2740*/  IMAD R55, R86, 0x2, R29 ;  /* 0x0000000256377824 */ /* 0x000fc600078e021d */
[----:B------:R-:W2:Y:S01]  /*2750*/  @P0 LDG.E.U16 R10, desc[UR22][R38.64] ;  /* 0x00000016260a0981 */ /* 0x000ea2000c1e1500 */
[----:B0-----:R-:W-:Y:S02]  /*2760*/  IADD3 R24, P0, PT, R2, UR18, RZ ;  /* 0x0000001202187c10 */ /* 0x001fe4000ff1e0ff */
[----:B------:R-:W-:Y:S02]  /*2770*/  PRMT R8, RZ, 0x7610, R8 ;  /* 0x00007610ff087816 */ /* 0x000fe40000000008 */
[----:B------:R-:W-:Y:S01]  /*2780*/  LOP3.LUT R25, R111, 0x2c, RZ, 0xfc, !PT ;  /* 0x0000002c6f197812 */ /* 0x000fe200078efcff */
[----:B------:R-:W-:Y:S01]  /*2790*/  IMAD R50, R55, 0x2, R24 ;  /* 0x0000000237327824 */ /* 0x000fe200078e0218 */
[----:B------:R-:W-:Y:S02]  /*27a0*/  PLOP3.LUT P1, PT, PT, PT, UP1, 0x80, 0x8 ;  /* 0x000000000008781c */ /* 0x000fe40003f2f018 */
[----:B------:R-:W-:Y:S02]  /*27b0*/  PRMT R115, RZ, 0x7610, R115 ;  /* 0x00007610ff737816 */ /* 0x000fe40000000073 */
[----:B------:R-:W-:Y:S01]  /*27c0*/  ISETP.LT.AND P1, PT, R25, UR8, P1 ;  /* 0x0000000819007c0c */ /* 0x000fe20008f21270 */
[----:B------:R-:W2:Y:S01]  /*27d0*/  @P4 LDG.E.U16 R8, desc[UR22][R50.64] ;  /* 0x0000001632084981 */ /* 0x000ea2000c1e1500 */
[----:B------:R-:W-:-:S02]  /*27e0*/  LOP3.LUT R105, R111, 0x3c, RZ, 0xfc, !PT ;  /* 0x0000003c6f697812 */ /* 0x000fc400078efcff */
[----:B------:R-:W-:Y:S01]  /*27f0*/  PLOP3.LUT P4, PT, PT, PT, UP1, 0x80, 0x8 ;  /* 0x000000000008781c */ /* 0x000fe20003f8f018 */
[----:B------:R0:W2:Y:S01]  /*2800*/  @P3 LDG.E.U16 R115, desc[UR22][R48.64] ;  /* 0x0000001630733981 */ /* 0x0000a2000c1e1500 */
[----:B------:R-:W-:Y:S01]  /*2810*/  LOP3.LUT R107, R111, 0x3a, RZ, 0xfc, !PT ;  /* 0x0000003a6f6b7812 */ /* 0x000fe200078efcff */
[C---:B------:R-:W-:Y:S01]  /*2820*/  IMAD R55, R86.reuse, 0x2, R55 ;  /* 0x0000000256377824 */ /* 0x040fe200078e0237 */
[----:B------:R-:W-:Y:S02]  /*2830*/  PLOP3.LUT P3, PT, PT, PT, UP1, 0x80, 0x8 ;  /* 0x000000000008781c */ /* 0x000fe40003f6f018 */
[----:B------:R-:W-:Y:S02]  /*2840*/  ISETP.LT.AND P4, PT, R105, UR8, P4 ;  /* 0x0000000869007c0c */ /* 0x000fe4000a781270 */
[----:B------:R-:W-:Y:S02]  /*2850*/  PRMT R146, RZ, 0x7610, R146 ;  /* 0x00007610ff927816 */ /* 0x000fe40000000092 */
[----:B------:R-:W-:Y:S01]  /*2860*/  LEA.HI.X.SX32 R26, R3, UR19, 0x1, P0 ;  /* 0x00000013031a7c11 */ /* 0x000fe200080f0eff */
[----:B0-----:R-:W-:Y:S01]  /*2870*/  IMAD R49, R86, 0x2, R55 ;  /* 0x0000000256317824 */ /* 0x001fe200078e0237 */
[----:B------:R-:W-:-:S02]  /*2880*/  LEA R44, P0, R29, R24, 0x1 ;  /* 0x000000181d2c7211 */ /* 0x000fc400078008ff */
[----:B------:R-:W-:Y:S01]  /*2890*/  ISETP.LT.AND P3, PT, R107, UR8, P3 ;  /* 0x000000086b007c0c */ /* 0x000fe20009f61270 */
[----:B------:R-:W2:Y:S01]  /*28a0*/  @P1 LDG.E.U16 R146, desc[UR22][R52.64] ;  /* 0x0000001634921981 */ /* 0x000ea2000c1e1500 */
[----:B------:R-:W-:Y:S01]  /*28b0*/  PRMT R150, RZ, 0x7610, R150 ;  /* 0x00007610ff967816 */ /* 0x000fe20000000096 */
[--C-:B------:R-:W-:Y:S01]  /*28c0*/  IMAD R40, R49, 0x2, R24.reuse ;  /* 0x0000000231287824 */ /* 0x100fe200078e0218 */
[----:B------:R-:W-:Y:S02]  /*28d0*/  LEA.HI.X.SX32 R45, R29, R26, 0x1, P0 ;  /* 0x0000001a1d2d7211 */ /* 0x000fe400000f0eff */
[----:B------:R-:W-:Y:S02]  /*28e0*/  LOP3.LUT R103, R111, 0x36, RZ, 0xfc, !PT ;  /* 0x000000366f677812 */ /* 0x000fe400078efcff */
[----:B------:R-:W-:Y:S01]  /*28f0*/  PLOP3.LUT P1, PT, PT, PT, UP1, 0x80, 0x8 ;  /* 0x000000000008781c */ /* 0x000fe20003f2f018 */
[----:B------:R-:W-:Y:S01]  /*2900*/  IMAD R42, R55, 0x2, R24 ;  /* 0x00000002372a7824 */ /* 0x000fe200078e0218 */
[----:B------:R-:W-:-:S02]  /*2910*/  LOP3.LUT R29, R111, 0x34, RZ, 0xfc, !PT ;  /* 0x000000346f1d7812 */ /* 0x000fc400078efcff */
[----:B------:R-:W-:Y:S01]  /*2920*/  PRMT R152, RZ, 0x7610, R152 ;  /* 0x00007610ff987816 */ /* 0x000fe20000000098 */
[----:B------:R-:W-:Y:S01]  /*2930*/  IMAD R46, R57, 0x2, R24 ;  /* 0x00000002392e7824 */ /* 0x000fe200078e0218 */
[----:B------:R-:W-:Y:S01]  /*2940*/  PLOP3.LUT P0, PT, PT, PT, UP1, 0x80, 0x8 ;  /* 0x000000000008781c */ /* 0x000fe20003f0f018 */
[----:B------:R-:W5:Y:S01]  /*2950*/  @P4 LDG.E.U16 R150, desc[UR22][R40.64] ;  /* 0x0000001628964981 */ /* 0x000f62000c1e1500 */
[----:B------:R-:W-:Y:S02]  /*2960*/  ISETP.LT.AND P1, PT, R103, UR8, P1 ;  /* 0x0000000867007c0c */ /* 0x000fe40008f21270 */
[----:B------:R-:W-:Y:S01]  /*2970*/  ISETP.LT.AND P0, PT, R29, UR8, P0 ;  /* 0x000000081d007c0c */ /* 0x000fe20008701270 */
[----:B------:R-:W5:Y:S01]  /*2980*/  @P3 LDG.E.U16 R152, desc[UR22][R42.64] ;  /* 0x000000162a983981 */ /* 0x000f62000c1e1500 */
[----:B------:R-:W-:Y:S02]  /*2990*/  LOP3.LUT R24, R111, 0x4, RZ, 0xfc, !PT ;  /* 0x000000046f187812 */ /* 0x000fe400078efcff */
[----:B------:R-:W-:-:S02]  /*29a0*/  PLOP3.LUT P4, PT, PT, PT, UP1, 0x80, 0x8 ;  /* 0x000000000008781c */ /* 0x000fc40003f8f018 */
[----:B------:R-:W-:Y:S02]  /*29b0*/  LOP3.LUT R26, R111, 0x6, RZ, 0xfc, !PT ;  /* 0x000000066f1a7812 */ /* 0x000fe400078efcff */
[----:B------:R-:W-:Y:S02]  /*29c0*/  PLOP3.LUT P3, PT, PT, PT, UP1, 0x80, 0x8 ;  /* 0x000000000008781c */ /* 0x000fe40003f6f018 */
[----:B------:R-:W-:Y:S02]  /*29d0*/  ISETP.LT.AND P4, PT, R24, UR8, P4 ;  /* 0x0000000818007c0c */ /* 0x000fe4000a781270 */
[----:B------:R-:W-:Y:S02]  /*29e0*/  PRMT R117, RZ, 0x7610, R117 ;  /* 0x00007610ff757816 */ /* 0x000fe40000000075 */
[----:B------:R-:W-:Y:S02]  /*29f0*/  PRMT R148, RZ, 0x7610, R148 ;  /* 0x00007610ff947816 */ /* 0x000fe40000000094 */
[----:B------:R-:W-:-:S02]  /*2a00*/  ISETP.LT.AND P3, PT, R26, UR8, P3 ;  /* 0x000000081a007c0c */ /* 0x000fc40009f61270 */
[----:B------:R0:W5:Y:S01]  /*2a10*/  @P1 LDG.E.U16 R117, desc[UR22][R44.64] ;  /* 0x000000162c751981 */ /* 0x000162000c1e1500 */
[----:B------:R-:W-:Y:S02]  /*2a20*/  PRMT R119, RZ, 0x7610, R119 ;  /* 0x00007610ff777816 */ /* 0x000fe40000000077 */
[----:B------:R-:W-:Y:S01]  /*2a30*/  PRMT R4, RZ, 0x7610, R4 ;  /* 0x00007610ff047816 */ /* 0x000fe20000000004 */
[----:B------:R1:W5:Y:S01]  /*2a40*/  @P0 LDG.E.U16 R148, desc[UR22][R46.64] ;  /* 0x000000162e940981 */ /* 0x000362000c1e1500 */
[----:B------:R-:W-:Y:S01]  /*2a50*/  PRMT R121, RZ, 0x7610, R121 ;  /* 0x00007610ff797816 */ /* 0x000fe20000000079 */
[----:B------:R-:W-:Y:S02]  /*2a60*/  IMAD R69, R69, UR4, RZ ;  /* 0x0000000445457c24 */ /* 0x000fe4000f8e02ff */
[----:B------:R-:W-:Y:S01]  /*2a70*/  IMAD.MOV.U32 R48, RZ, RZ, R32 ;  /* 0x000000ffff307224 */ /* 0x000fe200078e0020 */
[----:B------:R1:W5:Y:S01]  /*2a80*/  @P5 LDG.E.U16 R4, desc[UR22][R58.64] ;  /* 0x000000163a045981 */ /* 0x000362000c1e1500 */
[----:B0-----:R-:W-:-:S02]  /*2a90*/  IMAD.MOV.U32 R44, RZ, RZ, R101 ;  /* 0x000000ffff2c7224 */ /* 0x001fc400078e0065 */
[----:B------:R-:W-:Y:S02]  /*2aa0*/  IMAD.MOV.U32 R45, RZ, RZ, R102 ;  /* 0x000000ffff2d7224 */ /* 0x000fe400078e0066 */
[----:B-1----:R-:W-:Y:S02]  /*2ab0*/  IMAD R47, R70, UR4, RZ ;  /* 0x00000004462f7c24 */ /* 0x002fe4000f8e02ff */
[----:B------:R-:W-:Y:S01]  /*2ac0*/  IMAD.MOV.U32 R49, RZ, RZ, R67 ;  /* 0x000000ffff317224 */ /* 0x000fe200078e0043 */
[----:B------:R-:W5:Y:S01]  /*2ad0*/  @P4 LDG.E.U16 R119, desc[UR22][R44.64] ;  /* 0x000000162c774981 */ /* 0x000f62000c1e1500 */
[----:B------:R-:W-:Y:S01]  /*2ae0*/  IMAD R53, R72, UR4, RZ ;  /* 0x0000000448357c24 */ /* 0x000fe2000f8e02ff */
[-C--:B------:R-:W-:Y:S01]  /*2af0*/  LEA R46, P4, R47, R76.reuse, 0x1 ;  /* 0x0000004c2f2e7211 */ /* 0x080fe200078808ff */
[----:B------:R-:W-:Y:S01]  /*2b00*/  IMAD R73, R73, UR4, RZ ;  /* 0x0000000449497c24 */ /* 0x000fe2000f8e02ff */
[-C--:B------:R-:W-:Y:S01]  /*2b10*/  LEA R42, P5, R69, R76.reuse, 0x1 ;  /* 0x0000004c452a7211 */ /* 0x080fe200078a08ff */
[----:B------:R-:W-:Y:S01]  /*2b20*/  IMAD R71, R71, UR4, RZ ;  /* 0x0000000447477c24 */ /* 0x000fe2000f8e02ff */
[----:B------:R-:W5:Y:S01]  /*2b30*/  @P3 LDG.E.U16 R121, desc[UR22][R48.64] ;  /* 0x0000001630793981 */ /* 0x000f62000c1e1500 */
[----:B------:R-:W-:Y:S01]  /*2b40*/  IMAD R75, R75, UR4, RZ ;  /* 0x000000044b4b7c24 */ /* 0x000fe2000f8e02ff */
[----:B------:R-:W-:Y:S01]  /*2b50*/  LEA R52, P3, R53, R76, 0x1 ;  /* 0x0000004c35347211 */ /* 0x000fe200078608ff */
[----:B------:R-:W-:Y:S01]  /*2b60*/  IMAD R77, R77, UR4, RZ ;  /* 0x000000044d4d7c24 */ /* 0x000fe2000f8e02ff */
[----:B------:R-:W-:-:S02]  /*2b70*/  LEA.HI.X.SX32 R47, R47, R30, 0x1, P4 ;  /* 0x0000001e2f2f7211 */ /* 0x000fc400020f0eff */
[----:B------:R-:W-:Y:S01]  /*2b80*/  LEA R54, P4, R73, R76, 0x1 ;  /* 0x0000004c49367211 */ /* 0x000fe200078808ff */
[----:B------:R-:W-:Y:S01]  /*2b90*/  IMAD R57, R74, UR4, RZ ;  /* 0x000000044a397c24 */ /* 0x000fe2000f8e02ff */
[----:B------:R-:W-:Y:S02]  /*2ba0*/  LEA.HI.X.SX32 R43, R69, R30, 0x1, P5 ;  /* 0x0000001e452b7211 */ /* 0x000fe400028f0eff */
[----:B------:R-:W-:Y:S01]  /*2bb0*/  LEA R50, P5, R71, R76, 0x1 ;  /* 0x0000004c47327211 */ /* 0x000fe200078a08ff */
[----:B------:R-:W-:Y:S01]  /*2bc0*/  IMAD.MOV.U32 R41, RZ, RZ, R123 ;  /* 0x000000ffff297224 */ /* 0x000fe200078e007b */
[----:B------:R-:W-:Y:S01]  /*2bd0*/  LEA.HI.X.SX32 R53, R53, R30, 0x1, P3 ;  /* 0x0000001e35357211 */ /* 0x000fe200018f0eff */
        /* <DEDUP_REMOVED lines=8> */
[----:B------:R-:W-:Y:S01]  /*2c60*/  IMAD R127, R98, UR4, RZ ;  /* 0x00000004627f7c24 */ /* 0x000fe2000f8e02ff */
[----:B------:R-:W-:Y:S01]  /*2c70*/  LEA.HI.X.SX32 R59, R75, R30, 0x1, P3 ;  /* 0x0000001e4b3b7211 */ /* 0x000fe200018f0eff */
[----:B------:R-:W-:Y:S01]  /*2c80*/  IMAD R139, R66, UR4, RZ ;  /* 0x00000004428b7c24 */ /* 0x000fe2000f8e02ff */
[----:B------:R-:W-:Y:S01]  /*2c90*/  LEA R64, P3, R65, R76, 0x1 ;  /* 0x0000004c41407211 */ /* 0x000fe200078608ff */
[----:B------:R-:W-:Y:S01]  /*2ca0*/  IMAD R129, R34, UR4, RZ ;  /* 0x0000000422817c24 */ /* 0x000fe2000f8e02ff */
[----:B------:R-:W-:-:S02]  /*2cb0*/  LEA.HI.X.SX32 R61, R77, R30, 0x1, P4 ;  /* 0x0000001e4d3d7211 */ /* 0x000fc400020f0eff */
[----:B------:R-:W-:Y:S01]  /*2cc0*/  LEA R66, P4, R123, R76, 0x1 ;  /* 0x0000004c7b427211 */ /* 0x000fe200078808ff */
[----:B------:R-:W-:Y:S01]  /*2cd0*/  IMAD R125, R94, UR4, RZ ;  /* 0x000000045e7d7c24 */ /* 0x000fe2000f8e02ff */
[----:B------:R-:W-:Y:S01]  /*2ce0*/  LEA.HI.X.SX32 R57, R57, R30, 0x1, P5 ;  /* 0x0000001e39397211 */ /* 0x000fe200028f0eff */
[----:B------:R-:W-:Y:S01]  /*2cf0*/  IMAD.MOV.U32 R40, RZ, RZ, R100 ;  /* 0x000000ffff287224 */ /* 0x000fe200078e0064 */
[----:B------:R-:W-:Y:S02]  /*2d00*/  PRMT R154, RZ, 0x7610, R154 ;  /* 0x00007610ff9a7816 */ /* 0x000fe4000000009a */
[----:B------:R-:W-:Y:S02]  /*2d10*/  LEA R62, P5, R63, R76, 0x1 ;  /* 0x0000004c3f3e7211 */ /* 0x000fe400078a08ff */
[----:B------:R-:W-:Y:S02]  /*2d20*/  LEA.HI.X.SX32 R65, R65, R30, 0x1, P3 ;  /* 0x0000001e41417211 */ /* 0x000fe400018f0eff */
[----:B------:R-:W-:Y:S01]  /*2d30*/  LEA R70, P3, R127, R76, 0x1 ;  /* 0x0000004c7f467211 */ /* 0x000fe200078608ff */
[----:B------:R-:W-:Y:S01]  /*2d40*/  IMAD R141, R68, UR4, RZ ;  /* 0x00000004448d7c24 */ /* 0x000fe2000f8e02ff */
[----:B------:R-:W-:Y:S01]  /*2d50*/  LEA.HI.X.SX32 R67, R123, R30, 0x1, P4 ;  /* 0x0000001e7b437211 */ /* 0x000fe200020f0eff */
[----:B------:R-:W5:Y:S01]  /*2d60*/  @P2 LDG.E.U16 R154, desc[UR22][R40.64] ;  /* 0x00000016289a2981 */ /* 0x000f62000c1e1500 */
[----:B------:R-:W-:-:S02]  /*2d70*/  LEA.HI R28, R0, 0xe, RZ, 0x1a ;  /* 0x0000000e001c7811 */ /* 0x000fc400078fd0ff */
[----:B------:R-:W-:Y:S02]  /*2d80*/  PLOP3.LUT P1, PT, PT, PT, UP1, 0x80, 0x8 ;  /* 0x000000000008781c */ /* 0x000fe40003f2f018 */
[----:B------:R-:W-:Y:S02]  /*2d90*/  LEA R72, P4, R129, R76, 0x1 ;  /* 0x0000004c81487211 */ /* 0x000fe400078808ff */
[----:B------:R-:W-:Y:S02]  /*2da0*/  LEA.HI.X.SX32 R63, R63, R30, 0x1, P5 ;  /* 0x0000001e3f3f7211 */ /* 0x000fe400028f0eff */
[----:B------:R-:W-:Y:S02]  /*2db0*/  LEA R68, P5, R125, R76, 0x1 ;  /* 0x0000004c7d447211 */ /* 0x000fe400078a08ff */
[----:B------:R-:W-:Y:S02]  /*2dc0*/  LEA.HI.X.SX32 R71, R127, R30, 0x1, P3 ;  /* 0x0000001e7f477211 */ /* 0x000fe400018f0eff */
[----:B------:R-:W-:-:S02]  /*2dd0*/  LEA.HI R36, R0, 0x1e, RZ, 0x1a ;  /* 0x0000001e00247811 */ /* 0x000fc400078fd0ff */
[----:B------:R-:W-:Y:S02]  /*2de0*/  PLOP3.LUT P0, PT, PT, PT, UP1, 0x80, 0x8 ;  /* 0x000000000008781c */ /* 0x000fe40003f0f018 */
[----:B------:R-:W-:Y:S02]  /*2df0*/  ISETP.LT.AND P1, PT, R28, UR8, P1 ;  /* 0x000000081c007c0c */ /* 0x000fe40008f21270 */
[C---:B------:R-:W-:Y:S02]  /*2e00*/  LEA.HI R24, R0.reuse, 0x2e, RZ, 0x1a ;  /* 0x0000002e00187811 */ /* 0x040fe400078fd0ff */
[----:B------:R-:W-:Y:S02]  /*2e10*/  LEA.HI R26, R0, 0x3e, RZ, 0x1a ;  /* 0x0000003e001a7811 */ /* 0x000fe400078fd0ff */
[----:B------:R-:W-:Y:S02]  /*2e20*/  PLOP3.LUT P2, PT, PT, PT, UP1, 0x80, 0x8 ;  /* 0x000000000008781c */ /* 0x000fe40003f4f018 */
[----:B------:R-:W-:-:S02]  /*2e30*/  PLOP3.LUT P3, PT, PT, PT, UP1, 0x80, 0x8 ;  /* 0x000000000008781c */ /* 0x000fc40003f6f018 */
[-C--:B------:R-:W-:Y:S02]  /*2e40*/  LEA.HI.X.SX32 R73, R129, R30.reuse, 0x1, P4 ;  /* 0x0000001e81497211 */ /* 0x080fe400020f0eff */
[----:B------:R-:W-:Y:S02]  /*2e50*/  LOP3.LUT R28, R0, 0x3f, RZ, 0xc0, !PT ;  /* 0x0000003f001c7812 */ /* 0x000fe400078ec0ff */
[----:B------:R-:W-:Y:S02]  /*2e60*/  PLOP3.LUT P4, PT, PT, PT, UP1, 0x80, 0x8 ;  /* 0x000000000008781c */ /* 0x000fe40003f8f018 */
[----:B------:R-:W-:Y:S02]  /*2e70*/  LEA.HI.X.SX32 R69, R125, R30, 0x1, P5 ;  /* 0x0000001e7d457211 */ /* 0x000fe400028f0eff */
[----:B------:R-:W-:Y:S02]  /*2e80*/  LEA R74, P5, R139, R76, 0x1 ;  /* 0x0000004c8b4a7211 */ /* 0x000fe400078a08ff */
[----:B------:R-:W-:-:S02]  /*2e90*/  ISETP.LT.AND P0, PT, R36, UR8, P0 ;  /* 0x0000000824007c0c */ /* 0x000fc40008701270 */
[----:B------:R-:W-:Y:S02]  /*2ea0*/  ISETP.LT.AND P2, PT, R24, UR8, P2 ;  /* 0x0000000818007c0c */ /* 0x000fe40009741270 */
[----:B------:R-:W-:Y:S02]  /*2eb0*/  ISETP.LT.AND P3, PT, R26, UR8, P3 ;  /* 0x000000081a007c0c */ /* 0x000fe40009f61270 */
[----:B------:R-:W-:Y:S02]  /*2ec0*/  ISETP.LT.AND P4, PT, R28, UR8, P4 ;  /* 0x000000081c007c0c */ /* 0x000fe4000a781270 */
[----:B------:R-:W-:Y:S02]  /*2ed0*/  LEA.HI.X.SX32 R75, R139, R30, 0x1, P5 ;  /* 0x0000001e8b4b7211 */ /* 0x000fe400028f0eff */
[----:B------:R-:W-:Y:S02]  /*2ee0*/  LEA R76, P5, R141, R76, 0x1 ;  /* 0x0000004c8d4c7211 */ /* 0x000fe400078a08ff */
[----:B------:R-:W-:-:S02]  /*2ef0*/  PRMT R123, RZ, 0x7610, R123 ;  /* 0x00007610ff7b7816 */ /* 0x000fc4000000007b */
[----:B------:R-:W-:Y:S02]  /*2f00*/  PRMT R125, RZ, 0x7610, R125 ;  /* 0x00007610ff7d7816 */ /* 0x000fe4000000007d */
[----:B------:R-:W-:Y:S02]  /*2f10*/  PRMT R127, RZ, 0x7610, R127 ;  /* 0x00007610ff7f7816 */ /* 0x000fe4000000007f */
[----:B------:R-:W-:Y:S01]  /*2f20*/  PRMT R129, RZ, 0x7610, R129 ;  /* 0x00007610ff817816 */ /* 0x000fe20000000081 */
[----:B------:R-:W5:Y:S01]  /*2f30*/  @P1 LDG.E.U16 R123, desc[UR22][R78.64] ;  /* 0x000000164e7b1981 */ /* 0x000f62000c1e1500 */
[----:B------:R-:W-:Y:S02]  /*2f40*/  LEA.HI.X.SX32 R77, R141, R30, 0x1, P5 ;  /* 0x0000001e8d4d7211 */ /* 0x000fe400028f0eff */
[----:B------:R-:W-:Y:S01]  /*2f50*/  PRMT R110, RZ, 0x7610, R110 ;  /* 0x00007610ff6e7816 */ /* 0x000fe2000000006e */
[----:B------:R-:W5:Y:S01]  /*2f60*/  @P0 LDG.E.U16 R125, desc[UR22][R80.64] ;  /* 0x00000016507d0981 */ /* 0x000f62000c1e1500 */
[----:B------:R-:W-:-:S02]  /*2f70*/  PRMT R112, RZ, 0x7610, R112 ;  /* 0x00007610ff707816 */ /* 0x000fc40000000070 */
[----:B------:R-:W-:Y:S01]  /*2f80*/  PRMT R114, RZ, 0x7610, R114 ;  /* 0x00007610ff727816 */ /* 0x000fe20000000072 */
[----:B------:R-:W5:Y:S01]  /*2f90*/  @P2 LDG.E.U16 R127, desc[UR22][R82.64] ;  /* 0x00000016527f2981 */ /* 0x000f62000c1e1500 */
[----:B------:R-:W-:Y:S02]  /*2fa0*/  PRMT R138, RZ, 0x7610, R138 ;  /* 0x00007610ff8a7816 */ /* 0x000fe4000000008a */
[----:B------:R-:W-:Y:S01]  /*2fb0*/  PRMT R139, RZ, 0x7610, R139 ;  /* 0x00007610ff8b7816 */ /* 0x000fe2000000008b */
[----:B------:R-:W5:Y:S01]  /*2fc0*/  @P3 LDG.E.U16 R129, desc[UR22][R84.64] ;  /* 0x0000001654813981 */ /* 0x000f62000c1e1500 */
[----:B------:R-:W-:Y:S02]  /*2fd0*/  PRMT R141, RZ, 0x7610, R141 ;  /* 0x00007610ff8d7816 */ /* 0x000fe4000000008d */
        /* <DEDUP_REMOVED lines=14> */
[----:B------:R-:W-:-:S03]  /*30c0*/  PRMT R161, RZ, 0x7610, R161 ;  /* 0x00007610ffa17816 */ /* 0x000fc600000000a1 */
[----:B------:R-:W5:Y:S04]  /*30d0*/  @P4 LDG.E.U16 R141, desc[UR22][R56.64] ;  /* 0x00000016388d4981 */ /* 0x000f68000c1e1500 */
        /* <DEDUP_REMOVED lines=9> */
[----:B------:R-:W5:Y:S01]  /*3170*/  @P4 LDG.E.U16 R161, desc[UR22][R76.64] ;  /* 0x000000164ca14981 */ /* 0x000f62000c1e1500 */
[----:B------:R-:W-:Y:S01]  /*3180*/  SHF.R.S32.HI R24, RZ, 0x6, R0 ;  /* 0x00000006ff187819 */ /* 0x000fe20000011400 */
[----:B------:R-:W-:-:S03]  /*3190*/  IMAD.SHL.U32 R101, R0, 0x2, RZ ;  /* 0x0000000200657824 */ /* 0x000fc600078e00ff */
[----:B------:R-:W-:Y:S02]  /*31a0*/  SGXT R24, R24, 0x1 ;  /* 0x000000011818781a */ /* 0x000fe40000000200 */
[----:B------:R-:W-:Y:S02]  /*31b0*/  SHF.R.S32.HI R26, RZ, 0x1f, R3 ;  /* 0x0000001fff1a7819 */ /* 0x000fe40000011403 */
[----:B------:R-:W-:Y:S02]  /*31c0*/  LOP3.LUT R24, R24, 0x90, RZ, 0xc0, !PT ;  /* 0x0000009018187812 */ /* 0x000fe400078ec0ff */
[----:B------:R-:W-:Y:S02]  /*31d0*/  SHF.L.U64.HI R3, R3, 0x1, R26 ;  /* 0x0000000103037819 */ /* 0x000fe4000001021a */
[----:B------:R-:W-:Y:S02]  /*31e0*/  LOP3.LUT R101, R24, 0x7e, R101, 0x78, !PT ;  /* 0x0000007e18657812 */ /* 0x000fe400078e7865 */
[----:B------:R-:W-:-:S02]  /*31f0*/  SHF.R.S32.HI R24, RZ, 0x1f, R91 ;  /* 0x0000001fff187819 */ /* 0x000fc4000001145b */
[----:B------:R-:W-:Y:S01]  /*3200*/  LEA R90, P2, R91, R2, 0x1 ;  /* 0x000000025b5a7211 */ /* 0x000fe200078408ff */
[----:B------:R-:W-:-:S04]  /*3210*/  @!UP2 UIADD3 UR4, UPT, UPT, -UR7, 0x100000, URZ ;  /* 0x001000000704a890 */ /* 0x000fc8000fffe1ff */
[----:B------:R-:W-:Y:S02]  /*3220*/  @!UP2 USHF.L.U32 UR5, UR4, 0xb, URZ ;  /* 0x0000000b0405a899 */ /* 0x000fe400080006ff */
[----:B------:R-:W-:Y:S01]  /*3230*/  @!UP2 USHF.L.U32 UR4, UR4, 0x1, URZ ;  /* 0x000000010404a899 */ /* 0x000fe200080006ff */
[----:B------:R-:W-:Y:S02]  /*3240*/  LEA.HI.X R91, R91, R3, R24, 0x1, P2 ;  /* 0x000000035b5b7211 */ /* 0x000fe400010f0c18 */
[----:B------:R-:W-:Y:S02]  /*3250*/  SHF.R.S32.HI R102, RZ, 0x1f, R99 ;  /* 0x0000001fff667819 */ /* 0x000fe40000011463 */
[----:B------:R-:W-:Y:S01]  /*3260*/  LEA R106, P2, R99, R2, 0x1 ;  /* 0x00000002636a7211 */ /* 0x000fe200078408ff */
[----:B------:R-:W-:-:S03]  /*3270*/  VOTEU.ALL UP1, P6 ;  /* 0x0000000000ff7886 */ /* 0x000fc60003020000 */
[----:B------:R-:W-:Y:S02]  /*3280*/  LEA.HI.X R102, R99, R3, R102, 0x1, P2 ;  /* 0x0000000363667211 */ /* 0x000fe400010f0c66 */
[----:B------:R-:W-:Y:S01]  /*3290*/  LOP3.LUT R99, R111, 0x16, RZ, 0xfc, !PT ;  /* 0x000000166f637812 */ /* 0x000fe200078efcff */
[----:B------:R0:W1:Y:S01]  /*32a0*/  @!UP1 SYNCS.EXCH.64 URZ, [UR13+0x6008], UR4 ;  /* 0x006008040dff95b2 */ /* 0x0000620008000100 */
[----:B------:R-:W-:Y:S02]  /*32b0*/  LOP3.LUT R100, R101, 0x20, RZ, 0x3c, !PT ;  /* 0x0000002065647812 */ /* 0x000fe400078e3cff */
[----:B------:R-:W-:Y:S01]  /*32c0*/  SHF.R.S32.HI R28, RZ, 0x1f, R104 ;  /* 0x0000001fff1c7819 */ /* 0x000fe20000011468 */
[----:B------:R-:W-:Y:S01]  /*32d0*/  IMAD R30, R99, R86, RZ ;  /* 0x00000056631e7224 */ /* 0x000fe200078e02ff */
[----:B------:R-:W-:Y:S02]  /*32e0*/  SHF.R.S32.HI R26, RZ, 0x1f, R89 ;  /* 0x0000001fff1a7819 */ /* 0x000fe40000011459 */
[----:B------:R-:W-:-:S02]  /*32f0*/  LEA R140, P0, R104, R2, 0x1 ;  /* 0x00000002688c7211 */ /* 0x000fc400078008ff */
[----:B------:R-:W-:Y:S01]  /*3300*/  LEA R88, P1, R89, R2, 0x1 ;  /* 0x0000000259587211 */ /* 0x000fe200078208ff */
[----:B---3--:R3:W-:Y:S01]  /*3310*/  STS.U16 [R101+UR13+0x400], R12 ;  /* 0x0004000c65007988 */ /* 0x0087e2000800040d */
[-C--:B------:R-:W-:Y:S01]  /*3320*/  LEA.HI.X R104, R104, R3.reuse, R28, 0x1, P0 ;  /* 0x0000000368687211 */ /* 0x080fe200000f0c1c */
[----:B------:R-:W-:Y:S01]  /*3330*/  IMAD R9, R9, R86, RZ ;  /* 0x0000005609097224 */ /* 0x000fe200078e02ff */
[----:B------:R-:W-:Y:S01]  /*3340*/  LEA.HI.X R89, R89, R3, R26, 0x1, P1 ;  /* 0x0000000359597211 */ /* 0x000fe200008f0c1a */
[----:B------:R0:W-:Y:S01]  /*3350*/  STS.U16 [R101+UR13+0x800], R14 ;  /* 0x0008000e65007988 */ /* 0x0001e2000800040d */
[----:B------:R-:W-:-:S03]  /*3360*/  LEA R92, P0, R93, R2, 0x1 ;  /* 0x000000025d5c7211 */ /* 0x000fc600078008ff */
[----:B------:R-:W-:Y:S01]  /*3370*/  STS.U16 [R101+UR13+0xc00], R16 ;  /* 0x000c001065007988 */ /* 0x000fe2000800040d */
[----:B------:R-:W-:-:S03]  /*3380*/  LEA R94, P1, R95, R2, 0x1 ;  /* 0x000000025f5e7211 */ /* 0x000fc600078208ff */
[----:B------:R-:W-:Y:S01]  /*3390*/  STS.U16 [R101+UR13+0x1000], R18 ;  /* 0x0010001265007988 */ /* 0x000fe2000800040d */
[----:B---3--:R-:W-:-:S03]  /*33a0*/  SHF.R.S32.HI R12, RZ, 0x1f, R93 ;  /* 0x0000001fff0c7819 */ /* 0x008fc6000001145d */
[----:B------:R-:W-:Y:S01]  /*33b0*/  STS.U16 [R101+UR13+0x1400], R20 ;  /* 0x0014001465007988 */ /* 0x000fe2000800040d */
[----:B0-----:R-:W-:-:S03]  /*33c0*/  SHF.R.S32.HI R14, RZ, 0x1f, R95 ;  /* 0x0000001fff0e7819 */ /* 0x001fc6000001145f */
[----:B------:R-:W-:Y:S01]  /*33d0*/  STS.U16 [R101+UR13+0x1800], R22 ;  /* 0x0018001665007988 */ /* 0x000fe2000800040d */
[----:B------:R-:W-:-:S03]  /*33e0*/  IMAD R5, R5, R86, RZ ;  /* 0x0000005605057224 */ /* 0x000fc600078e02ff */
[----:B--2---:R-:W-:Y:S01]  /*33f0*/  STS.U16 [R101+UR13], R10 ;  /* 0x0000000a65007988 */ /* 0x004fe2000800040d */
[----:B------:R-:W-:-:S03]  /*3400*/  IMAD R21, R21, R86, RZ ;  /* 0x0000005615157224 */ /* 0x000fc600078e02ff */
[----:B------:R-:W-:Y:S04]  /*3410*/  STS.U16 [R101+UR13+0x1c00], R8 ;  /* 0x001c000865007988 */ /* 0x000fe8000800040d */
[----:B----4-:R0:W-:Y:S01]  /*3420*/  STS.U16 [R100+UR13+0x1100], R37 ;  /* 0x0011002564007988 */ /* 0x0101e2000800040d */
[-C--:B------:R-:W-:Y:S01]  /*3430*/  LEA.HI.X R93, R93, R3.reuse, R12, 0x1, P0 ;  /* 0x000000035d5d7211 */ /* 0x080fe200000f0c0c */
[----:B------:R-:W-:Y:S01]  /*3440*/  IMAD R11, R11, R86, RZ ;  /* 0x000000560b0b7224 */ /* 0x000fe200078e02ff */
[----:B------:R-:W-:Y:S01]  /*3450*/  LEA.HI.X R95, R95, R3, R14, 0x1, P1 ;  /* 0x000000035f5f7211 */ /* 0x000fe200008f0c0e */
[----:B------:R2:W-:Y:S01]  /*3460*/  STS.U16 [R100+UR13+0x900], R33 ;  /* 0x0009002164007988 */ /* 0x0005e2000800040d */
[----:B0-----:R-:W-:-:S03]  /*3470*/  IMAD.SHL.U32 R37, R30, 0x2, RZ ;  /* 0x000000021e257824 */ /* 0x001fc600078e00ff */
[----:B-----5:R0:W-:Y:S01]  /*3480*/  STS.U16 [R100+UR13+0x500], R31 ;  /* 0x0005001f64007988 */ /* 0x0201e2000800040d */
[----:B------:R-:W-:-:S03]  /*3490*/  IMAD.HI R30, R30, 0x2, RZ ;  /* 0x000000021e1e7827 */ /* 0x000fc600078e02ff */
[----:B------:R3:W-:Y:S01]  /*34a0*/  STS.U16 [R100+UR13+0xd00], R35 ;  /* 0x000d002364007988 */ /* 0x0007e2000800040d */
[----:B--2---:R-:W-:Y:S01]  /*34b0*/  IMAD.SHL.U32 R33, R9, 0x2, RZ ;  /* 0x0000000209217824 */ /* 0x004fe200078e00ff */
[--C-:B------:R-:W-:Y:S01]  /*34c0*/  IADD3 R36, P0, P1, R37, UR18, R2.reuse ;  /* 0x0000001225247c10 */ /* 0x100fe2000f91e002 */
[-C--:B------:R-:W-:Y:S02]  /*34d0*/  IMAD R7, R7, R86.reuse, RZ ;  /* 0x0000005607077224 */ /* 0x080fe400078e02ff */
[-C--:B------:R-:W-:Y:S02]  /*34e0*/  IMAD R18, R23, R86.reuse, RZ ;  /* 0x0000005617127224 */ /* 0x080fe400078e02ff */
[----:B0-----:R-:W-:Y:S02]  /*34f0*/  IMAD.SHL.U32 R31, R21, 0x2, RZ ;  /* 0x00000002151f7824 */ /* 0x001fe400078e00ff */
[----:B---3--:R-:W-:Y:S01]  /*3500*/  IMAD.SHL.U32 R35, R5, 0x2, RZ ;  /* 0x0000000205237824 */ /* 0x008fe200078e00ff */
[--C-:B------:R-:W-:Y:S01]  /*3510*/  IADD3 R32, P2, P3, R33, UR18, R2.reuse ;  /* 0x0000001221207c10 */ /* 0x100fe2000fb5e002 */
[----:B------:R-:W-:Y:S01]  /*3520*/  IMAD R16, R27, R86, RZ ;  /* 0x000000561b107224 */ /* 0x000fe200078e02ff */
[----:B------:R-:W-:Y:S01]  /*3530*/  IADD3.X R37, PT, PT, R30, UR19, R3, P0, P1 ;  /* 0x000000131e257c10 */ /* 0x000fe200087e2403 */
[----:B------:R-:W-:Y:S01]  /*3540*/  IMAD.HI R26, R9, 0x2, RZ ;  /* 0x00000002091a7827 */ /* 0x000fe200078e02ff */
[----:B------:R-:W-:-:S02]  /*3550*/  IADD3 R34, P4, P5, R35, UR18, R2 ;  /* 0x0000001223227c10 */ /* 0x000fc4000fd9e002 */
[----:B------:R-:W-:Y:S01]  /*3560*/  IADD3 R30, P0, P1, R31, UR18, R2 ;  /* 0x000000121f1e7c10 */ /* 0x000fe2000f91e002 */
[----:B------:R-:W-:Y:S02]  /*3570*/  IMAD R10, R25, R86, RZ ;  /* 0x00000056190a7224 */ /* 0x000fe400078e02ff */
[----:B------:R-:W-:Y:S01]  /*3580*/  IMAD.HI R28, R5, 0x2, RZ ;  /* 0x00000002051c7827 */ /* 0x000fe200078e02ff */
[----:B------:R0:W-:Y:S03]  /*3590*/  STS.U16 [R100+UR13+0x1500], R4 ;  /* 0x0015000464007988 */ /* 0x0001e6000800040d */
[----:B------:R-:W-:-:S04]  /*35a0*/  IMAD.HI R24, R21, 0x2, RZ ;  /* 0x0000000215187827 */ /* 0x000fc800078e02ff */
[----:B------:R-:W-:Y:S02]  /*35b0*/  IMAD.SHL.U32 R27, R11, 0x2, RZ ;  /* 0x000000020b1b7824 */ /* 0x000fe400078e00ff */
[-C--:B------:R-:W-:Y:S02]  /*35c0*/  IMAD R13, R13, R86.reuse, RZ ;  /* 0x000000560d0d7224 */ /* 0x080fe400078e02ff */
[-C--:B0-----:R-:W-:Y:S02]  /*35d0*/  IMAD R4, R29, R86.reuse, RZ ;  /* 0x000000561d047224 */ /* 0x081fe400078e02ff */
[----:B------:R-:W-:Y:S02]  /*35e0*/  IMAD.SHL.U32 R29, R7, 0x2, RZ ;  /* 0x00000002071d7824 */ /* 0x000fe400078e00ff */
[----:B------:R-:W-:Y:S02]  /*35f0*/  IMAD.SHL.U32 R25, R18, 0x2, RZ ;  /* 0x0000000212197824 */ /* 0x000fe400078e00ff */
[----:B------:R-:W-:Y:S01]  /*3600*/  IMAD R12, R17, R86, RZ ;  /* 0x00000056110c7224 */ /* 0x000fe200078e02ff */
[----:B------:R0:W-:Y:S01]  /*3610*/  STS.U16 [R100+UR13+0x1900], R6 ;  /* 0x0019000664007988 */ /* 0x0001e2000800040d */
[----:B------:R-:W-:Y:S01]  /*3620*/  IMAD.HI R20, R11, 0x2, RZ ;  /* 0x000000020b147827 */ /* 0x000fe200078e02ff */
[----:B------:R-:W-:-:S02]  /*3630*/  IADD3.X R33, PT, PT, R26, UR19, R3, P2, P3 ;  /* 0x000000131a217c10 */ /* 0x000fc400097e6403 */
[--C-:B------:R-:W-:Y:S01]  /*3640*/  IADD3.X R35, PT, PT, R28, UR19, R3.reuse, P4, P5 ;  /* 0x000000131c237c10 */ /* 0x100fe2000a7ea403 */
[----:B------:R-:W-:Y:S01]  /*3650*/  IMAD.HI R22, R7, 0x2, RZ ;  /* 0x0000000207167827 */ /* 0x000fe200078e02ff */
[--C-:B------:R-:W-:Y:S02]  /*3660*/  IADD3 R26, P2, P3, R27, UR18, R2.reuse ;  /* 0x000000121b1a7c10 */ /* 0x100fe4000fb5e002 */
[----:B------:R-:W-:Y:S01]  /*3670*/  IADD3.X R31, PT, PT, R24, UR19, R3, P0, P1 ;  /* 0x00000013181f7c10 */ /* 0x000fe200087e2403 */
[----:B------:R-:W-:Y:S01]  /*3680*/  IMAD.HI R18, R18, 0x2, RZ ;  /* 0x0000000212127827 */ /* 0x000fe200078e02ff */
[--C-:B------:R-:W-:Y:S02]  /*3690*/  IADD3 R28, P4, P5, R29, UR18, R2.reuse ;  /* 0x000000121d1c7c10 */ /* 0x100fe4000fd9e002 */
[----:B------:R-:W-:Y:S01]  /*36a0*/  IADD3 R24, P0, P1, R25, UR18, R2 ;  /* 0x0000001219187c10 */ /* 0x000fe2000f91e002 */
[----:B0-----:R-:W-:Y:S02]  /*36b0*/  IMAD R6, R19, R86, RZ ;  /* 0x0000005613067224 */ /* 0x001fe400078e02ff */
[----:B------:R-:W-:-:S02]  /*36c0*/  IMAD.SHL.U32 R21, R13, 0x2, RZ ;  /* 0x000000020d157824 */ /* 0x000fc400078e00ff */
[----:B------:R-:W-:Y:S02]  /*36d0*/  IMAD R8, R15, R86, RZ ;  /* 0x000000560f087224 */ /* 0x000fe400078e02ff */
[----:B------:R-:W-:Y:S02]  /*36e0*/  IMAD.SHL.U32 R23, R16, 0x2, RZ ;  /* 0x0000000210177824 */ /* 0x000fe400078e00ff */
[----:B------:R-:W-:Y:S01]  /*36f0*/  IMAD.SHL.U32 R19, R12, 0x2, RZ ;  /* 0x000000020c137824 */ /* 0x000fe200078e00ff */
[--C-:B------:R-:W-:Y:S01]  /*3700*/  IADD3.X R27, PT, PT, R20, UR19, R3.reuse, P2, P3 ;  /* 0x00000013141b7c10 */ /* 0x100fe200097e6403 */
[----:B------:R-:W-:Y:S01]  /*3710*/  IMAD.HI R14, R13, 0x2, RZ ;  /* 0x000000020d0e7827 */ /* 0x000fe200078e02ff */
[--C-:B------:R-:W-:Y:S02]  /*3720*/  IADD3.X R29, PT, PT, R22, UR19, R3.reuse, P4, P5 ;  /* 0x00000013161d7c10 */ /* 0x100fe4000a7ea403 */
[----:B------:R-:W-:Y:S01]  /*3730*/  IADD3 R20, P3, P2, R21, UR18, R2 ;  /* 0x0000001215147c10 */ /* 0x000fe2000fa7e002 */
[----:B------:R-:W-:Y:S01]  /*3740*/  IMAD.HI R16, R16, 0x2, RZ ;  /* 0x0000000210107827 */ /* 0x000fe200078e02ff */
[----:B------:R-:W-:-:S02]  /*3750*/  IADD3.X R25, PT, PT, R18, UR19, R3, P0, P1 ;  /* 0x0000001312197c10 */ /* 0x000fc400087e2403 */
[--C-:B------:R-:W-:Y:S01]  /*3760*/  IADD3 R22, P4, P5, R23, UR18, R2.reuse ;  /* 0x0000001217167c10 */ /* 0x100fe2000fd9e002 */
[----:B------:R-:W-:Y:S01]  /*3770*/  IMAD.HI R12, R12, 0x2, RZ ;  /* 0x000000020c0c7827 */ /* 0x000fe200078e02ff */
[----:B------:R-:W-:-:S03]  /*3780*/  IADD3 R18, P0, P1, R19, UR18, R2 ;  /* 0x0000001213127c10 */ /* 0x000fc6000f91e002 */
[----:B------:R-:W-:Y:S02]  /*3790*/  IMAD.SHL.U32 R15, R8, 0x2, RZ ;  /* 0x00000002080f7824 */ /* 0x000fe400078e00ff */
[----:B------:R-:W-:Y:S02]  /*37a0*/  IMAD.SHL.U32 R17, R10, 0x2, RZ ;  /* 0x000000020a117824 */ /* 0x000fe400078e00ff */
[----:B------:R-:W-:Y:S02]  /*37b0*/  IMAD.SHL.U32 R13, R6, 0x2, RZ ;  /* 0x00000002060d7824 */ /* 0x000fe400078e00ff */
[-C--:B------:R-:W-:Y:S02]  /*37c0*/  IMAD R98, R103, R86.reuse, RZ ;  /* 0x0000005667627224 */ /* 0x080fe400078e02ff */
[----:B------:R-:W-:Y:S01]  /*37d0*/  IMAD R5, R109, R86, RZ ;  /* 0x000000566d057224 */ /* 0x000fe200078e02ff */
[--C-:B------:R-:W-:Y:S01]  /*37e0*/  IADD3.X R21, PT, PT, R14, UR19, R3.reuse, P3, P2 ;  /* 0x000000130e157c10 */ /* 0x100fe20009fe4403 */
[----:B------:R-:W-:Y:S01]  /*37f0*/  IMAD.HI R8, R8, 0x2, RZ ;  /* 0x0000000208087827 */ /* 0x000fe200078e02ff */
[----:B------:R-:W-:-:S02]  /*3800*/  IADD3.X R23, PT, PT, R16, UR19, R3, P4, P5 ;  /* 0x0000001310177c10 */ /* 0x000fc4000a7ea403 */
[--C-:B------:R-:W-:Y:S01]  /*3810*/  IADD3 R14, P3, P2, R15, UR18, R2.reuse ;  /* 0x000000120f0e7c10 */ /* 0x100fe2000fa7e002 */
[----:B------:R-:W-:Y:S01]  /*3820*/  IMAD.HI R10, R10, 0x2, RZ ;  /* 0x000000020a0a7827 */ /* 0x000fe200078e02ff */
[----:B------:R-:W-:Y:S02]  /*3830*/  IADD3.X R19, PT, PT, R12, UR19, R3, P0, P1 ;  /* 0x000000130c137c10 */ /* 0x000fe400087e2403 */
[--C-:B------:R-:W-:Y:S01]  /*3840*/  IADD3 R16, P5, P4, R17, UR18, R2.reuse ;  /* 0x0000001211107c10 */ /* 0x100fe2000fcbe002 */
[----:B------:R-:W-:Y:S01]  /*3850*/  IMAD.HI R6, R6, 0x2, RZ ;  /* 0x0000000206067827 */ /* 0x000fe200078e02ff */
[----:B------:R-:W-:-:S03]  /*3860*/  IADD3 R12, P0, P1, R13, UR18, R2 ;  /* 0x000000120d0c7c10 */ /* 0x000fc6000f91e002 */
[----:B------:R-:W-:Y:S02]  /*3870*/  IMAD.SHL.U32 R9, R98, 0x2, RZ ;  /* 0x0000000262097824 */ /* 0x000fe400078e00ff */
[----:B------:R-:W-:Y:S02]  /*3880*/  IMAD.SHL.U32 R11, R4, 0x2, RZ ;  /* 0x00000002040b7824 */ /* 0x000fe400078e00ff */
[----:B------:R-:W-:Y:S02]  /*3890*/  IMAD.SHL.U32 R7, R5, 0x2, RZ ;  /* 0x0000000205077824 */ /* 0x000fe400078e00ff */
[----:B------:R-:W-:Y:S01]  /*38a0*/  IMAD R108, R107, R86, RZ ;  /* 0x000000566b6c7224 */ /* 0x000fe200078e02ff */
[--C-:B------:R-:W-:Y:S01]  /*38b0*/  IADD3.X R15, PT, PT, R8, UR19, R3.reuse, P3, P2 ;  /* 0x00000013080f7c10 */ /* 0x100fe20009fe4403 */
[----:B------:R-:W-:Y:S01]  /*38c0*/  IMAD.HI R4, R4, 0x2, RZ ;  /* 0x0000000204047827 */ /* 0x000fe200078e02ff */
[--C-:B------:R-:W-:Y:S02]  /*38d0*/  IADD3.X R17, PT, PT, R10, UR19, R3.reuse, P5, P4 ;  /* 0x000000130a117c10 */ /* 0x100fe4000afe8403 */
[--C-:B------:R-:W-:Y:S01]  /*38e0*/  IADD3 R8, P3, P2, R9, UR18, R2.reuse ;  /* 0x0000001209087c10 */ /* 0x100fe2000fa7e002 */
[----:B------:R-:W-:Y:S01]  /*38f0*/  IMAD.SHL.U32 R9, R108, 0x2, RZ ;  /* 0x000000026c097824 */ /* 0x000fe200078e00ff */
[----:B------:R-:W-:Y:S01]  /*3900*/  IADD3.X R13, PT, PT, R6, UR19, R3, P0, P1 ;  /* 0x00000013060d7c10 */ /* 0x000fe200087e2403 */
[----:B------:R-:W-:Y:S01]  /*3910*/  IMAD.HI R98, R98, 0x2, RZ ;  /* 0x0000000262627827 */ /* 0x000fe200078e02ff */
[----:B------:R-:W-:-:S02]  /*3920*/  IADD3 R10, P4, P5, R11, UR18, R2 ;  /* 0x000000120b0a7c10 */ /* 0x000fc4000fd9e002 */
[--C-:B------:R-:W-:Y:S01]  /*3930*/  IADD3 R6, P1, P0, R7, UR18, R2.reuse ;  /* 0x0000001207067c10 */ /* 0x100fe2000f83e002 */
[----:B------:R-:W-:Y:S01]  /*3940*/  IMAD R7, R105, R86, RZ ;  /* 0x0000005669077224 */ /* 0x000fe200078e02ff */
[--C-:B------:R-:W-:Y:S02]  /*3950*/  IADD3.X R11, PT, PT, R4, UR19, R3.reuse, P4, P5 ;  /* 0x00000013040b7c10 */ /* 0x100fe4000a7ea403 */
[----:B------:R-:W-:Y:S01]  /*3960*/  IADD3 R4, P4, P5, R9, UR18, R2 ;  /* 0x0000001209047c10 */ /* 0x000fe2000fd9e002 */
[----:B------:R-:W-:Y:S01]  /*3970*/  IMAD.SHL.U32 R156, R7, 0x2, RZ ;  /* 0x00000002079c7824 */ /* 0x000fe200078e00ff */
[----:B------:R-:W-:Y:S01]  /*3980*/  IADD3.X R9, PT, PT, R98, UR19, R3, P3, P2 ;  /* 0x0000001362097c10 */ /* 0x000fe20009fe4403 */
[----:B------:R-:W-:-:S04]  /*3990*/  IMAD.HI R98, R5, 0x2, RZ ;  /* 0x0000000205627827 */ /* 0x000fc800078e02ff */
[----:B------:R-:W-:Y:S01]  /*39a0*/  IMAD.HI R108, R108, 0x2, RZ ;  /* 0x000000026c6c7827 */ /* 0x000fe200078e02ff */
[----:B------:R-:W-:-:S03]  /*39b0*/  IADD3 R2, P2, P3, R156, UR18, R2 ;  /* 0x000000129c027c10 */ /* 0x000fc6000fb5e002 */
[----:B------:R-:W-:Y:S01]  /*39c0*/  IMAD.HI R156, R7, 0x2, RZ ;  /* 0x00000002079c7827 */ /* 0x000fe200078e02ff */
[--C-:B------:R-:W-:Y:S02]  /*39d0*/  IADD3.X R7, PT, PT, R98, UR19, R3.reuse, P1, P0 ;  /* 0x0000001362077c10 */ /* 0x100fe40008fe0403 */
[----:B------:R-:W-:Y:S02]  /*39e0*/  IADD3.X R5, PT, PT, R108, UR19, R3, P4, P5 ;  /* 0x000000136c057c10 */ /* 0x000fe4000a7ea403 */
[C---:B------:R-:W-:Y:S02]  /*39f0*/  LOP3.LUT R98, R101.reuse, 0x40, RZ, 0x3c, !PT ;  /* 0x0000004065627812 */ /* 0x040fe400078e3cff */
[----:B------:R-:W-:Y:S01]  /*3a00*/  LOP3.LUT R108, R101, 0x60, RZ, 0x3c, !PT ;  /* 0x00000060656c7812 */ /* 0x000fe200078e3cff */
[----:B------:R-:W-:Y:S04]  /*3a10*/  STS.U16 [R100+UR13+0x1d00], R152 ;  /* 0x001d009864007988 */ /* 0x000fe8000800040d */
        /* <DEDUP_REMOVED lines=10> */
[----:B------:R0:W-:Y:S04]  /*3ac0*/  STS.U16 [R108+UR13+0x1300], R115 ;  /* 0x001300736c007988 */ /* 0x0001e8000800040d */
[----:B------:R2:W-:Y:S04]  /*3ad0*/  STS.U16 [R108+UR13+0x1b00], R117 ;  /* 0x001b00756c007988 */ /* 0x0005e8000800040d */
        /* <DEDUP_REMOVED lines=20> */
[----:B------:R4:W-:Y:S01]  /*3c20*/  STS.U16 [R108+UR13+0x4f00], R161 ;  /* 0x004f00a16c007988 */ /* 0x0009e2000800040d */
[----:B-1----:R1:W-:Y:S06]  /*3c30*/  MEMBAR.ALL.CTA ;  /* 0x0000000000007992 */ /* 0x0023ec0000008000 */
[----:B-1----:R-:W1:Y:S01]  /*3c40*/  FENCE.VIEW.ASYNC.S ;  /* 0x00000000000073c6 */ /* 0x002e620000000000 */
[----:B------:R-:W-:-:S02]  /*3c50*/  UIADD3 UR11, UPT, UPT, UR13, 0x5000, URZ ;  /* 0x000050000d0b7890 */ /* 0x000fc4000fffe0ff */
[----:B------:R-:W-:Y:S02]  /*3c60*/  UISETP.NE.U32.AND UP1, UPT, UR14, URZ, UPT ;  /* 0x000000ff0e00728c */ /* 0x000fe4000bf25070 */
[----:B------:R-:W-:Y:S02]  /*3c70*/  USHF.R.U32.HI UR11, URZ, 0x4, UR11 ;  /* 0x00000004ff0b7899 */ /* 0x000fe4000801160b */
[----:B------:R-:W-:Y:S02]  /*3c80*/  USHF.R.S32.HI UR14, URZ, 0x1f, UR28 ;  /* 0x0000001fff0e7899 */ /* 0x000fe4000801141c */
[----:B------:R-:W-:Y:S02]  /*3c90*/  UIADD3 UR7, UPT, UPT, UR13, 0x2000, URZ ;  /* 0x000020000d077890 */ /* 0x000fe4000fffe0ff */
[----:B------:R-:W-:Y:S02]  /*3ca0*/  USGXT.U32 UR16, UR11, 0xe ;  /* 0x0000000e0b10789a */ /* 0x000fe40008000000 */
[----:B------:R-:W-:-:S02]  /*3cb0*/  ULEA.HI UR14, UR14, UR28, URZ, 0x6 ;  /* 0x0000001c0e0e7291 */ /* 0x000fc4000f8f30ff */
[----:B------:R-:W-:Y:S02]  /*3cc0*/  USHF.R.U32.HI UR15, URZ, 0x4, UR7 ;  /* 0x00000004ff0f7899 */ /* 0x000fe40008011607 */
[----:B------:R-:W-:Y:S02]  /*3cd0*/  UIADD3 UR26, UP3, UPT, UR16, 0x2, URZ ;  /* 0x00000002101a7890 */ /* 0x000fe4000ff7e0ff */
[----:B------:R-:W-:Y:S01]  /*3ce0*/  USHF.R.S32.HI UR7, URZ, 0x6, UR14 ;  /* 0x00000006ff077899 */ /* 0x000fe2000801140e */
[----:B------:R-:W-:Y:S01]  /*3cf0*/  UMOV UR6, URZ ;  /* 0x000000ff00067c82 */ /* 0x000fe20008000000 */
[----:B------:R-:W-:Y:S02]  /*3d00*/  USGXT.U32 UR14, UR15, 0xe ;  /* 0x0000000e0f0e789a */ /* 0x000fe40008000000 */
[----:B------:R-:W-:Y:S01]  /*3d10*/  UIADD3.X UR27, UPT, UPT, UR6, 0x40004040, URZ, UP3, !UPT ;  /* 0x40004040061b7890 */ /* 0x000fe20009ffe4ff */
[----:B0-----:R-:W-:Y:S01]  /*3d20*/  IMAD.SHL.U32 R115, R86, 0x40, RZ ;  /* 0x0000004056737824 */ /* 0x001fe200078e00ff */
[----:B------:R-:W-:Y:S01]  /*3d30*/  UISETP.LT.OR UP3, UPT, UR28, 0x40, UP1 ;  /* 0x000000401c00788c */ /* 0x000fe20008f61670 */
[----:B------:R-:W-:Y:S01]  /*3d40*/  IADD3 R86, P0, PT, R140, UR18, RZ ;  /* 0x000000128c567c10 */ /* 0x000fe2000ff1e0ff */
[----:B------:R-:W-:-:S02]  /*3d50*/  UIADD3 UR24, UP2, UPT, UR14, 0x80, URZ ;  /* 0x000000800e187890 */ /* 0x000fc4000ff5e0ff */
[----:B------:R-:W-:Y:S01]  /*3d60*/  UISETP.LT.AND UP4, UPT, UR7, 0x1, UPT ;  /* 0x000000010700788c */ /* 0x000fe2000bf81270 */
[----:B------:R-:W-:Y:S01]  /*3d70*/  UMOV UR5, URZ ;  /* 0x000000ff00057c82 */ /* 0x000fe20008000000 */
[----:B--2---:R-:W-:Y:S01]  /*3d80*/  IMAD.SHL.U32 R117, R87, 0x40, RZ ;  /* 0x0000004057757824 */ /* 0x004fe200078e00ff */
[----:B------:R-:W-:Y:S01]  /*3d90*/  UIADD3.X UR25, UPT, UPT, UR5, 0x40004040, URZ, UP2, !UPT ;  /* 0x4000404005197890 */ /* 0x000fe200097fe4ff */
[----:B------:R-:W-:Y:S01]  /*3da0*/  IADD3.X R3, PT, PT, R156, UR19, R3, P2, P3 ;  /* 0x000000139c037c10 */ /* 0x000fe200097e6403 */
[----:B------:R-:W-:Y:S01]  /*3db0*/  USEL UR5, UR7, 0x1, !UP4 ;  /* 0x0000000107057887 */ /* 0x000fe2000e000000 */
[----:B------:R-:W-:Y:S01]  /*3dc0*/  IADD3.X R87, PT, PT, R104, UR19, RZ, P0, !PT ;  /* 0x0000001368577c10 */ /* 0x000fe200087fe4ff */
[----:B-1----:R-:W-:Y:S01]  /*3dd0*/  BAR.SYNC.DEFER_BLOCKING 0x0 ;  /* 0x0000000000007b1d */ /* 0x002fe20000010000 */
[----:B------:R-:W-:Y:S02]  /*3de0*/  IADD3 R88, P1, PT, R88, UR18, RZ ;  /* 0x0000001258587c10 */ /* 0x000fe4000ff3e0ff */
[----:B------:R-:W-:-:S02]  /*3df0*/  IADD3 R90, P2, PT, R90, UR18, RZ ;  /* 0x000000125a5a7c10 */ /* 0x000fc4000ff5e0ff */
[----:B------:R-:W-:Y:S02]  /*3e00*/  IADD3 R92, P3, PT, R92, UR18, RZ ;  /* 0x000000125c5c7c10 */ /* 0x000fe4000ff7e0ff */
[----:B------:R-:W-:Y:S02]  /*3e10*/  IADD3 R94, P4, PT, R94, UR18, RZ ;  /* 0x000000125e5e7c10 */ /* 0x000fe4000ff9e0ff */
[----:B---3--:R-:W-:Y:S01]  /*3e20*/  IADD3 R112, P0, PT, R106, UR18, RZ ;  /* 0x000000126a707c10 */ /* 0x008fe2000ff1e0ff */
[----:B------:R-:W-:Y:S01]  /*3e30*/  UIADD3 UR11, UPT, UPT, UR5, -0x1, URZ ;  /* 0xffffffff050b7890 */ /* 0x000fe2000fffe0ff */
[----:B------:R-:W-:Y:S02]  /*3e40*/  IADD3.X R89, PT, PT, R89, UR19, RZ, P1, !PT ;  /* 0x0000001359597c10 */ /* 0x000fe40008ffe4ff */
[----:B------:R-:W-:Y:S02]  /*3e50*/  IADD3.X R91, PT, PT, R91, UR19, RZ, P2, !PT ;  /* 0x000000135b5b7c10 */ /* 0x000fe400097fe4ff */
[----:B------:R-:W-:-:S02]  /*3e60*/  IADD3.X R93, PT, PT, R93, UR19, RZ, P3, !PT ;  /* 0x000000135d5d7c10 */ /* 0x000fc40009ffe4ff */
[----:B------:R-:W-:Y:S02]  /*3e70*/  IADD3.X R95, PT, PT, R95, UR19, RZ, P4, !PT ;  /* 0x000000135f5f7c10 */ /* 0x000fe4000a7fe4ff */
[----:B------:R-:W-:Y:S01]  /*3e80*/  IADD3.X R113, PT, PT, R102, UR19, RZ, P0, !PT ;  /* 0x0000001366717c10 */ /* 0x000fe200087fe4ff */
[----:B------:R-:W-:Y:S01]  /*3e90*/  UMOV UR4, URZ ;  /* 0x000000ff00047c82 */ /* 0x000fe20008000000 */
[----:B------:R-:W-:Y:S01]  /*3ea0*/  UISETP.NE.U32.AND UP2, UPT, UR11, URZ, UPT ;  /* 0x000000ff0b00728c */ /* 0x000fe2000bf45070 */
[----:B----4-:R-:W-:Y:S10]  /*3eb0*/  BRA.U UP3, `(.L_x_6) ;  /* 0x0000000103847547 */ /* 0x010ff4000b800000 */
[----:B------:R-:W-:Y:S02]  /*3ec0*/  UIADD3 UR5, UPT, UPT, UR13, 0x4000, URZ ;  /* 0x000040000d057890 */ /* 0x000fe4000fffe0ff */
[----:B------:R-:W-:Y:S02]  /*3ed0*/  USHF.R.U32.HI UR18, URZ, 0x4, UR13 ;  /* 0x00000004ff127899 */ /* 0x000fe4000801160d */
[----:B------:R-:W-:Y:S02]  /*3ee0*/  USHF.R.U32.HI UR5, URZ, 0x4, UR5 ;  /* 0x00000004ff057899 */ /* 0x000fe40008011605 */
[----:B------:R-:W-:Y:S02]  /*3ef0*/  USGXT.U32 UR18, UR18, 0xe ;  /* 0x0000000e1212789a */ /* 0x000fe40008000000 */
[----:B------:R-:W-:Y:S02]  /*3f00*/  USGXT.U32 UR20, UR5, 0xe ;  /* 0x0000000e0514789a */ /* 0x000fe40008000000 */
[----:B------:R-:W-:-:S02]  /*3f10*/  UIADD3 UR38, UP3, UPT, UR18, 0x80, URZ ;  /* 0x0000008012267890 */ /* 0x000fc4000ff7e0ff */
[----:B------:R-:W-:Y:S01]  /*3f20*/  UIADD3 UR40, UP4, UPT, UR20, 0x2, URZ ;  /* 0x0000000214287890 */ /* 0x000fe2000ff9e0ff */
[----:B------:R-:W-:Y:S01]  /*3f30*/  UMOV UR5, URZ ;  /* 0x000000ff00057c82 */ /* 0x000fe20008000000 */
[----:B------:R-:W-:Y:S01]  /*3f40*/  UMOV UR42, 0x0 ;  /* 0x00000000002a7882 */ /* 0x000fe20000000000 */
[----:B------:R-:W-:Y:S02]  /*3f50*/  UIADD3.X UR39, UPT, UPT, UR5, 0x40004040, URZ, UP3, !UPT ;  /* 0x4000404005277890 */ /* 0x000fe40009ffe4ff */
[----:B------:R-:W-:Y:S02]  /*3f60*/  UIADD3.X UR41, UPT, UPT, UR5, 0x40004040, URZ, UP4, !UPT ;  /* 0x4000404005297890 */ /* 0x000fe4000a7fe4ff */
[----:B------:R-:W-:Y:S02]  /*3f70*/  UIADD3.64 UR30, UPT, UPT, UR38, 0x80, URZ ;  /* 0x00000080261e7897 */ /* 0x000fe4000fffe0ff */
[----:B------:R-:W-:Y:S02]  /*3f80*/  UIADD3.64 UR32, UPT, UPT, UR40, 0x2, URZ ;  /* 0x0000000228207897 */ /* 0x000fe4000fffe0ff */
[----:B------:R-:W-:-:S02]  /*3f90*/  UIADD3.64 UR34, UPT, UPT, UR38, 0x100, URZ ;  /* 0x0000010026227897 */ /* 0x000fc4000fffe0ff */
[----:B------:R-:W-:Y:S01]  /*3fa0*/  UIADD3.64 UR36, UPT, UPT, UR40, 0x4, URZ ;  /* 0x0000000428247897 */ /* 0x000fe2000fffe0ff */
[----:B------:R-:W-:Y:S01]  /*3fb0*/  UMOV UR43, 0x4088010 ;  /* 0x04088010002b7882 */ /* 0x000fe20000000000 */
[----:B------:R-:W-:Y:S01]  /*3fc0*/  UMOV UR19, 0x40004040 ;  /* 0x4000404000137882 */ /* 0x000fe20000000000 */
[----:B------:R-:W-:Y:S01]  /*3fd0*/  UMOV UR21, 0x40004040 ;  /* 0x4000404000157882 */ /* 0x000fe20000000000 */
[----:B------:R-:W-:Y:S01]  /*3fe0*/  UMOV UR44, 0x0 ;  /* 0x00000000002c7882 */ /* 0x000fe20000000000 */
[----:B------:R-:W-:Y:S01]  /*3ff0*/  UMOV UR45, 0x4088010 ;  /* 0x04088010002d7882 */ /* 0x000fe20000000000 */
[----:B------:R-:W-:Y:S01]  /*4000*/  UMOV UR46, 0x0 ;  /* 0x00000000002e7882 */ /* 0x000fe20000000000 */
[----:B------:R-:W-:Y:S01]  /*4010*/  UMOV UR47, 0x4088010 ;  /* 0x04088010002f7882 */ /* 0x000fe20000000000 */
[----:B------:R-:W-:Y:S01]  /*4020*/  UMOV UR6, UR10 ;  /* 0x0000000a00067c82 */ /* 0x000fe20008000000 */
[----:B------:R-:W-:Y:S01]  /*4030*/  UMOV UR7, URZ ;  /* 0x000000ff00077c82 */ /* 0x000fe20008000000 */
[----:B------:R0:W-:Y:S01]  /*4040*/  UTCHMMA gdesc[UR18], gdesc[UR20], tmem[UR12], tmem[UR42], idesc[UR43], !UPT ;  /* 0x00ff2a14120075ea */ /* 0x0001e2000f80000c */
[----:B------:R-:W-:Y:S01]  /*4050*/  UMOV UR48, 0x0 ;  /* 0x0000000000307882 */ /* 0x000fe20000000000 */
[----:B------:R-:W-:Y:S01]  /*4060*/  UMOV UR49, 0x4088010 ;  /* 0x0408801000317882 */ /* 0x000fe20000000000 */
[----:B------:R0:W-:Y:S01]  /*4070*/  UTCHMMA gdesc[UR38], gdesc[UR40], tmem[UR12], tmem[UR44], idesc[UR45], UPT ;  /* 0x00ff2c28260075ea */ /* 0x0001e2000b80000c */
[----:B------:R-:W-:Y:S01]  /*4080*/  UMOV UR6, UR6 ;  /* 0x0000000600067c82 */ /* 0x000fe20008000000 */
[----:B------:R0:W-:Y:S01]  /*4090*/  UTCHMMA gdesc[UR30], gdesc[UR32], tmem[UR12], tmem[UR46], idesc[UR47], UPT ;  /* 0x00ff2e201e0075ea */ /* 0x0001e2000b80000c */
[----:B------:R0:W-:Y:S01]  /*40a0*/  UTCHMMA gdesc[UR34], gdesc[UR36], tmem[UR12], tmem[UR48], idesc[UR49], UPT ;  /* 0x00ff3024220075ea */ /* 0x0001e2000b80000c */
[----:B------:R0:W-:Y:S01]  /*40b0*/  UTCBAR [UR6], URZ ;  /* 0x000000ff060073e9 */ /* 0x0001e200080000ff */
[----:B------:R-:W-:Y:S01]  /*40c0*/  NOP ;  /* 0x0000000000007918 */ /* 0x000fe20000000000 */
.L_x_6:
[----:B------:R-:W-:Y:S05]  /*40d0*/  BRA.U !UP2, `(.L_x_7) ;  /* 0x000000110ab07547 */ /* 0x000fea000b800000 */
[----:B------:R-:W-:Y:S02]  /*40e0*/  UIADD3 UR8, UPT, UPT, UR8, -0x40, URZ ;  /* 0xffffffc008087890 */ /* 0x000fe4000fffe0ff */
[----:B0-----:R-:W-:Y:S02]  /*40f0*/  UIADD3.64 UR30, UPT, UPT, UR24, 0x80, URZ ;  /* 0x00000080181e7897 */ /* 0x001fe4000fffe0ff */
[----:B------:R-:W-:Y:S02]  /*4100*/  UIADD3.64 UR32, UPT, UPT, UR26, 0x2, URZ ;  /* 0x000000021a207897 */ /* 0x000fe4000fffe0ff */
[----:B------:R-:W-:Y:S02]  /*4110*/  UIADD3.64 UR34, UPT, UPT, UR24, 0x100, URZ ;  /* 0x0000010018227897 */ /* 0x000fe4000fffe0ff */
[----:B------:R-:W-:Y:S01]  /*4120*/  UIADD3.64 UR36, UPT, UPT, UR26, 0x4, URZ ;  /* 0x000000041a247897 */ /* 0x000fe2000fffe0ff */
[----:B------:R-:W-:Y:S01]  /*4130*/  UMOV UR20, 0x1 ;  /* 0x0000000100147882 */ /* 0x000fe20000000000 */
[----:B------:R-:W-:-:S10]  /*4140*/  UMOV UR5, URZ ;  /* 0x000000ff00057c82 */ /* 0x000fd40008000000 */
.L_x_10:
[----:B------:R-:W-:Y:S01]  /*4150*/  USHF.L.U32 UR4, UR4, 0x1f, URZ ;  /* 0x0000001f04047899 */ /* 0x000fe200080006ff */
[----:B0-----:R-:W-:Y:S01]  /*4160*/  LOP3.LUT R102, R111, 0x2, RZ, 0xfc, !PT ;  /* 0x000000026f667812 */ /* 0x001fe200078efcff */
[----:B------:R-:W-:Y:S01]  /*4170*/  IMAD.WIDE R38, R115, 0x2, R38 ;  /* 0x0000000273267825 */ /* 0x000fe200078e0226 */
[C---:B------:R-:W-:Y:S02]  /*4180*/  LOP3.LUT R106, R111.reuse, 0x8, RZ, 0xfc, !PT ;  /* 0x000000086f6a7812 */ /* 0x040fe400078efcff */
[----:B------:R-:W-:Y:S01]  /*4190*/  ISETP.GE.AND P0, PT, R102, UR8, PT ;  /* 0x0000000866007c0c */ /* 0x000fe2000bf06270 */
[----:B------:R-:W-:Y:S01]  /*41a0*/  IMAD.U32 R114, RZ, RZ, UR4 ;  /* 0x00000004ff727e24 */ /* 0x000fe2000f8e00ff */
[C---:B------:R-:W-:Y:S02]  /*41b0*/  LOP3.LUT R110, R111.reuse, 0xa, RZ, 0xfc, !PT ;  /* 0x0000000a6f6e7812 */ /* 0x040fe400078efcff */
[C---:B------:R-:W-:Y:S01]  /*41c0*/  LOP3.LUT R102, R111.reuse, 0x10, RZ, 0xfc, !PT ;  /* 0x000000106f667812 */ /* 0x040fe200078efcff */
[----:B------:R-:W0:Y:S01]  /*41d0*/  SYNCS.PHASECHK.TRANS64.TRYWAIT P6, [UR10], R114 ;  /* 0x00000072ff0075a7 */ /* 0x000e2200080c110a */
[----:B------:R-:W-:-:S02]  /*41e0*/  LOP3.LUT R104, R111, 0x12, RZ, 0xfc, !PT ;  /* 0x000000126f687812 */ /* 0x000fc400078efcff */
[----:B------:R-:W-:Y:S02]  /*41f0*/  ISETP.GE.AND P1, PT, R106, UR8, PT ;  /* 0x000000086a007c0c */ /* 0x000fe4000bf26270 */
[----:B------:R-:W-:Y:S02]  /*4200*/  ISETP.GE.AND P2, PT, R110, UR8, PT ;  /* 0x000000086e007c0c */ /* 0x000fe4000bf46270 */
[----:B------:R-:W-:Y:S02]  /*4210*/  ISETP.GE.AND P3, PT, R102, UR8, PT ;  /* 0x0000000866007c0c */ /* 0x000fe4000bf66270 */
[----:B------:R-:W-:Y:S02]  /*4220*/  ISETP.GE.AND P4, PT, R104, UR8, PT ;  /* 0x0000000868007c0c */ /* 0x000fe4000bf86270 */
[----:B------:R-:W-:Y:S02]  /*4230*/  ISETP.GE.AND P5, PT, R111, UR8, PT ;  /* 0x000000086f007c0c */ /* 0x000fe4000bfa6270 */
[----:B------:R-:W-:Y:S01]  /*4240*/  PRMT R106, RZ, 0x7610, R106 ;  /* 0x00007610ff6a7816 */ /* 0x000fe2000000006a */
[----:B0-----:R-:W-:Y:S10]  /*4250*/  @!P6 BRA `(.L_x_8) ;  /* 0x0000001c0008e947 */ /* 0x001ff40003800000 */
.L_x_16:
[----:B------:R-:W-:Y:S01]  /*4260*/  LOP3.LUT R102, R111, 0x18, RZ, 0xfc, !PT ;  /* 0x000000186f667812 */ /* 0x000fe200078efcff */
[C---:B------:R-:W-:Y:S01]  /*4270*/  IMAD.WIDE R40, R115.reuse, 0x2, R40 ;  /* 0x0000000273287825 */ /* 0x040fe200078e0228 */
[----:B------:R-:W-:Y:S01]  /*4280*/  PRMT R142, RZ, 0x7610, R142 ;  /* 0x00007610ff8e7816 */ /* 0x000fe2000000008e */
[----:B------:R-:W2:Y:S01]  /*4290*/  @!P5 LDG.E.U16 R106, desc[UR22][R38.64] ;  /* 0x00000016266ad981 */ /* 0x000ea2000c1e1500 */
[----:B------:R-:W-:Y:S01]  /*42a0*/  ISETP.GE.AND P5, PT, R102, UR8, PT ;  /* 0x0000000866007c0c */ /* 0x000fe2000bfa6270 */
[----:B------:R-:W-:Y:S01]  /*42b0*/  IMAD.WIDE R86, R115, 0x2, R86 ;  /* 0x0000000273567825 */ /* 0x000fe200078e0256 */
[----:B------:R-:W-:Y:S02]  /*42c0*/  LOP3.LUT R102, R111, 0x20, RZ, 0xfc, !PT ;  /* 0x000000206f667812 */ /* 0x000fe400078efcff */
[----:B------:R-:W-:Y:S01]  /*42d0*/  PRMT R150, RZ, 0x7610, R150 ;  /* 0x00007610ff967816 */ /* 0x000fe20000000096 */
[----:B------:R-:W3:Y:S01]  /*42e0*/  @!P0 LDG.E.U16 R142, desc[UR22][R40.64] ;  /* 0x00000016288e8981 */ /* 0x000ee2000c1e1500 */
[----:B------:R-:W-:Y:S01]  /*42f0*/  PRMT R148, RZ, 0x7610, R148 ;  /* 0x00007610ff947816 */ /* 0x000fe20000000094 */
[----:B------:R-:W-:Y:S01]  /*4300*/  IMAD.WIDE R92, R115, 0x2, R92 ;  /* 0x00000002735c7825 */ /* 0x000fe200078e025c */
[----:B------:R-:W-:-:S02]  /*4310*/  ISETP.GE.AND P0, PT, R102, UR8, PT ;  /* 0x0000000866007c0c */ /* 0x000fc4000bf06270 */
[C---:B------:R-:W-:Y:S01]  /*4320*/  LOP3.LUT R102, R111.reuse, 0x28, RZ, 0xfc, !PT ;  /* 0x000000286f667812 */ /* 0x040fe200078efcff */
[----:B------:R-:W4:Y:S01]  /*4330*/  @!P1 LDG.E.U16 R150, desc[UR22][R86.64] ;  /* 0x0000001656969981 */ /* 0x000f22000c1e1500 */
[----:B------:R-:W-:Y:S01]  /*4340*/  LOP3.LUT R104, R111, 0x30, RZ, 0xfc, !PT ;  /* 0x000000306f687812 */ /* 0x000fe200078efcff */
[C---:B------:R-:W-:Y:S01]  /*4350*/  IMAD.WIDE R34, R115.reuse, 0x2, R34 ;  /* 0x0000000273227825 */ /* 0x040fe200078e0222 */
[----:B------:R-:W-:Y:S01]  /*4360*/  ISETP.GE.AND P1, PT, R102, UR8, PT ;  /* 0x0000000866007c0c */ /* 0x000fe2000bf26270 */
[----:B------:R-:W5:Y:S01]  /*4370*/  @!P3 LDG.E.U16 R148, desc[UR22][R92.64] ;  /* 0x000000165c94b981 */ /* 0x000f62000c1e1500 */
[----:B------:R-:W-:Y:S01]  /*4380*/  ISETP.GE.AND P3, PT, R104, UR8, PT ;  /* 0x0000000868007c0c */ /* 0x000fe2000bf66270 */
[----:B------:R-:W-:Y:S01]  /*4390*/  IMAD.WIDE R28, R115, 0x2, R28 ;  /* 0x00000002731c7825 */ /* 0x000fe200078e021c */
[----:B------:R-:W-:Y:S02]  /*43a0*/  PRMT R144, RZ, 0x7610, R144 ;  /* 0x00007610ff907816 */ /* 0x000fe40000000090 */
[----:B------:R-:W-:-:S02]  /*43b0*/  PRMT R102, RZ, 0x7610, R102 ;  /* 0x00007610ff667816 */ /* 0x000fc40000000066 */
[----:B------:R-:W-:Y:S01]  /*43c0*/  LOP3.LUT R110, R111, 0x1a, RZ, 0xfc, !PT ;  /* 0x0000001a6f6e7812 */ /* 0x000fe200078efcff */
[C---:B------:R-:W-:Y:S01]  /*43d0*/  IMAD.WIDE R14, R115.reuse, 0x2, R14 ;  /* 0x00000002730e7825 */ /* 0x040fe200078e020e */
[----:B------:R-:W-:Y:S01]  /*43e0*/  PRMT R146, RZ, 0x7610, R146 ;  /* 0x00007610ff927816 */ /* 0x000fe20000000092 */
[----:B------:R-:W3:Y:S01]  /*43f0*/  @!P0 LDG.E.U16 R144, desc[UR22][R28.64] ;  /* 0x000000161c908981 */ /* 0x000ee2000c1e1500 */
[----:B------:R-:W-:Y:S01]  /*4400*/  PRMT R104, RZ, 0x7610, R104 ;  /* 0x00007610ff687816 */ /* 0x000fe20000000068 */
[----:B------:R-:W-:Y:S01]  /*4410*/  IMAD.WIDE R20, R115, 0x2, R20 ;  /* 0x0000000273147825 */ /* 0x000fe200078e0214 */
[----:B------:R-:W-:Y:S01]  /*4420*/  ISETP.GE.AND P0, PT, R110, UR8, PT ;  /* 0x000000086e007c0c */ /* 0x000fe2000bf06270 */
[----:B------:R-:W3:Y:S01]  /*4430*/  @!P5 LDG.E.U16 R102, desc[UR22][R34.64] ;  /* 0x000000162266d981 */ /* 0x000ee2000c1e1500 */
[C---:B------:R-:W-:Y:S02]  /*4440*/  LOP3.LUT R114, R111.reuse, 0x22, RZ, 0xfc, !PT ;  /* 0x000000226f727812 */ /* 0x040fe400078efcff */
[----:B------:R-:W-:Y:S01]  /*4450*/  LOP3.LUT R110, R111, 0x2a, RZ, 0xfc, !PT ;  /* 0x0000002a6f6e7812 */ /* 0x000fe200078efcff */
[----:B------:R-:W3:Y:S01]  /*4460*/  @!P1 LDG.E.U16 R146, desc[UR22][R20.64] ;  /* 0x0000001614929981 */ /* 0x000ee2000c1e1500 */
[----:B------:R-:W-:-:S02]  /*4470*/  ISETP.GE.AND P5, PT, R109, UR8, PT ;  /* 0x000000086d007c0c */ /* 0x000fc4000bfa6270 */
[----:B------:R-:W-:Y:S01]  /*4480*/  ISETP.GE.AND P1, PT, R114, UR8, PT ;  /* 0x0000000872007c0c */ /* 0x000fe2000bf26270 */
[----:B------:R-:W3:Y:S01]  /*4490*/  @!P3 LDG.E.U16 R104, desc[UR22][R14.64] ;  /* 0x000000160e68b981 */ /* 0x000ee2000c1e1500 */
[----:B------:R-:W-:Y:S01]  /*44a0*/  ISETP.GE.AND P3, PT, R110, UR8, PT ;  /* 0x000000086e007c0c */ /* 0x000fe2000bf66270 */
[C---:B------:R-:W-:Y:S01]  /*44b0*/  IMAD.WIDE R6, R115.reuse, 0x2, R6 ;  /* 0x0000000273067825 */ /* 0x040fe200078e0206 */
[----:B------:R-:W-:Y:S02]  /*44c0*/  PRMT R110, RZ, 0x7610, R110 ;  /* 0x00007610ff6e7816 */ /* 0x000fe4000000006e */
[----:B------:R-:W-:Y:S01]  /*44d0*/  PRMT R140, RZ, 0x7610, R140 ;  /* 0x00007610ff8c7816 */ /* 0x000fe2000000008c */
[C---:B------:R-:W-:Y:S01]  /*44e0*/  IMAD.WIDE R88, R115.reuse, 0x2, R88 ;  /* 0x0000000273587825 */ /* 0x040fe200078e0258 */
[----:B------:R-:W-:Y:S02]  /*44f0*/  PRMT R163, RZ, 0x7610, R163 ;  /* 0x00007610ffa37816 */ /* 0x000fe400000000a3 */
[----:B------:R-:W-:Y:S01]  /*4500*/  PRMT R114, RZ, 0x7610, R114 ;  /* 0x00007610ff727816 */ /* 0x000fe20000000072 */
[C---:B------:R-:W-:Y:S01]  /*4510*/  IMAD.WIDE R94, R115.reuse, 0x2, R94 ;  /* 0x00000002735e7825 */ /* 0x040fe200078e025e */
[----:B------:R-:W-:Y:S01]  /*4520*/  PRMT R165, RZ, 0x7610, R165 ;  /* 0x00007610ffa57816 */ /* 0x000fe200000000a5 */
[----:B------:R-:W3:Y:S01]  /*4530*/  @!P5 LDG.E.U16 R110, desc[UR22][R6.64] ;  /* 0x00000016066ed981 */ /* 0x000ee2000c1e1500 */
[----:B------:R-:W-:Y:S01]  /*4540*/  PRMT R138, RZ, 0x7610, R138 ;  /* 0x00007610ff8a7816 */ /* 0x000fe2000000008a */
[----:B------:R-:W-:-:S02]  /*4550*/  IMAD.WIDE R18, R115, 0x2, R18 ;  /* 0x0000000273127825 */ /* 0x000fc400078e0212 */
[----:B------:R-:W3:Y:S02]  /*4560*/  @!P2 LDG.E.U16 R140, desc[UR22][R88.64] ;  /* 0x00000016588ca981 */ /* 0x000ee4000c1e1500 */
[C---:B------:R-:W-:Y:S02]  /*4570*/  IMAD.WIDE R26, R115.reuse, 0x2, R26 ;  /* 0x00000002731a7825 */ /* 0x040fe400078e021a */
[----:B------:R-:W3:Y:S02]  /*4580*/  @!P4 LDG.E.U16 R163, desc[UR22][R94.64] ;  /* 0x000000165ea3c981 */ /* 0x000ee4000c1e1500 */
[----:B------:R-:W-:Y:S02]  /*4590*/  IMAD.WIDE R32, R115, 0x2, R32 ;  /* 0x0000000273207825 */ /* 0x000fe400078e0220 */
[----:B------:R-:W3:Y:S04]  /*45a0*/  @!P1 LDG.E.U16 R114, desc[UR22][R26.64] ;  /* 0x000000161a729981 */ /* 0x000ee8000c1e1500 */
[----:B------:R-:W3:Y:S04]  /*45b0*/  @!P3 LDG.E.U16 R165, desc[UR22][R18.64] ;  /* 0x0000001612a5b981 */ /* 0x000ee8000c1e1500 */
[----:B------:R-:W3:Y:S01]  /*45c0*/  @!P0 LDG.E.U16 R138, desc[UR22][R32.64] ;  /* 0x00000016208a8981 */ /* 0x000ee2000c1e1500 */
[----:B------:R-:W-:-:S04]  /*45d0*/  LOP3.LUT R119, R111, 0x4, RZ, 0xfc, !PT ;  /* 0x000000046f777812 */ /* 0x000fc800078efcff */
[----:B------:R-:W-:Y:S02]  /*45e0*/  ISETP.GE.AND P0, PT, R119, UR8, PT ;  /* 0x0000000877007c0c */ /* 0x000fe4000bf06270 */
[C---:B------:R-:W-:Y:S02]  /*45f0*/  LOP3.LUT R119, R111.reuse, 0x6, RZ, 0xfc, !PT ;  /* 0x000000066f777812 */ /* 0x040fe400078efcff */
[----:B------:R-:W-:Y:S02]  /*4600*/  LOP3.LUT R121, R111, 0xc, RZ, 0xfc, !PT ;  /* 0x0000000c6f797812 */ /* 0x000fe400078efcff */
[----:B------:R-:W-:Y:S02]  /*4610*/  ISETP.GE.AND P5, PT, R119, UR8, PT ;  /* 0x0000000877007c0c */ /* 0x000fe4000bfa6270 */
[----:B------:R-:W-:Y:S02]  /*4620*/  LOP3.LUT R119, R111, 0x14, RZ, 0xfc, !PT ;  /* 0x000000146f777812 */ /* 0x000fe400078efcff */
[----:B------:R-:W-:-:S02]  /*4630*/  LEA.HI R123, R0, 0xe, RZ, 0x1a ;  /* 0x0000000e007b7811 */ /* 0x000fc400078fd0ff */
[----:B------:R-:W-:Y:S02]  /*4640*/  ISETP.GE.AND P4, PT, R121, UR8, PT ;  /* 0x0000000879007c0c */ /* 0x000fe4000bf86270 */
[----:B------:R-:W-:Y:S02]  /*4650*/  ISETP.GE.AND P2, PT, R119, UR8, PT ;  /* 0x0000000877007c0c */ /* 0x000fe4000bf46270 */
[----:B------:R-:W-:Y:S02]  /*4660*/  ISETP.GE.AND P1, PT, R123, UR8, PT ;  /* 0x000000087b007c0c */ /* 0x000fe4000bf26270 */
[----:B------:R-:W-:Y:S01]  /*4670*/  LOP3.LUT R119, R111, 0x1c, RZ, 0xfc, !PT ;  /* 0x0000001c6f777812 */ /* 0x000fe200078efcff */
[C---:B------:R-:W-:Y:S01]  /*4680*/  IMAD.WIDE R44, R115.reuse, 0x2, R44 ;  /* 0x00000002732c7825 */ /* 0x040fe200078e022c */
[----:B------:R-:W-:Y:S02]  /*4690*/  PRMT R157, RZ, 0x7610, R157 ;  /* 0x00007610ff9d7816 */ /* 0x000fe4000000009d */
[----:B------:R-:W-:Y:S01]  /*46a0*/  PRMT R155, RZ, 0x7610, R155 ;  /* 0x00007610ff9b7816 */ /* 0x000fe2000000009b */
[----:B------:R-:W-:Y:S01]  /*46b0*/  IMAD.WIDE R90, R115, 0x2, R90 ;  /* 0x00000002735a7825 */ /* 0x000fe200078e025a */
[----:B------:R-:W-:-:S02]  /*46c0*/  ISETP.GE.AND P3, PT, R119, UR8, PT ;  /* 0x0000000877007c0c */ /* 0x000fc4000bf66270 */
[----:B------:R-:W-:Y:S01]  /*46d0*/  LEA.HI R119, R0, 0x1e, RZ, 0x1a ;  /* 0x0000001e00777811 */ /* 0x000fe200078fd0ff */
[----:B------:R-:W3:Y:S01]  /*46e0*/  @!P0 LDG.E.U16 R157, desc[UR22][R44.64] ;  /* 0x000000162c9d8981 */ /* 0x000ee2000c1e1500 */
[----:B------:R-:W-:Y:S01]  /*46f0*/  PRMT R139, RZ, 0x7610, R139 ;  /* 0x00007610ff8b7816 */ /* 0x000fe2000000008b */
[----:B------:R-:W-:Y:S01]  /*4700*/  IMAD.WIDE R78, R115, 0x2, R78 ;  /* 0x00000002734e7825 */ /* 0x000fe200078e024e */
[----:B------:R-:W-:Y:S01]  /*4710*/  ISETP.GE.AND P0, PT, R119, UR8, PT ;  /* 0x0000000877007c0c */ /* 0x000fe2000bf06270 */
[----:B------:R-:W3:Y:S01]  /*4720*/  @!P4 LDG.E.U16 R155, desc[UR22][R90.64] ;  /* 0x000000165a9bc981 */ /* 0x000ee2000c1e1500 */
[----:B------:R-:W-:Y:S02]  /*4730*/  ISETP.GE.AND P4, PT, R99, UR8, PT ;  /* 0x0000000863007c0c */ /* 0x000fe4000bf86270 */
[----:B------:R-:W-:Y:S01]  /*4740*/  LOP3.LUT R119, R111, 0x24, RZ, 0xfc, !PT ;  /* 0x000000246f777812 */ /* 0x000fe200078efcff */
[----:B------:R-:W-:Y:S01]  /*4750*/  IMAD.WIDE R112, R115, 0x2, R112 ;  /* 0x0000000273707825 */ /* 0x000fe200078e0270 */
[----:B------:R-:W-:Y:S01]  /*4760*/  PRMT R153, RZ, 0x7610, R153 ;  /* 0x00007610ff997816 */ /* 0x000fe20000000099 */
[----:B------:R-:W3:Y:S01]  /*4770*/  @!P1 LDG.E.U16 R139, desc[UR22][R78.64] ;  /* 0x000000164e8b9981 */ /* 0x000ee2000c1e1500 */
[----:B------:R-:W-:-:S02]  /*4780*/  ISETP.GE.AND P1, PT, R119, UR8, PT ;  /* 0x0000000877007c0c */ /* 0x000fc4000bf26270 */
[----:B------:R-:W-:Y:S01]  /*4790*/  LOP3.LUT R119, R111, 0x26, RZ, 0xfc, !PT ;  /* 0x000000266f777812 */ /* 0x000fe200078efcff */
[----:B------:R-:W-:Y:S01]  /*47a0*/  IMAD.WIDE R36, R115, 0x2, R36 ;  /* 0x0000000273247825 */ /* 0x000fe200078e0224 */
[----:B------:R-:W-:Y:S01]  /*47b0*/  PRMT R129, RZ, 0x7610, R129 ;  /* 0x00007610ff817816 */ /* 0x000fe20000000081 */
[----:B------:R-:W3:Y:S01]  /*47c0*/  @!P2 LDG.E.U16 R153, desc[UR22][R112.64] ;  /* 0x000000167099a981 */ /* 0x000ee2000c1e1500 */
[----:B------:R-:W-:Y:S02]  /*47d0*/  ISETP.GE.AND P2, PT, R119, UR8, PT ;  /* 0x0000000877007c0c */ /* 0x000fe4000bf46270 */
[----:B------:R-:W-:Y:S01]  /*47e0*/  LOP3.LUT R119, R111, 0x2c, RZ, 0xfc, !PT ;  /* 0x0000002c6f777812 */ /* 0x000fe200078efcff */
[----:B------:R-:W-:Y:S01]  /*47f0*/  IMAD.WIDE R30, R115, 0x2, R30 ;  /* 0x00000002731e7825 */ /* 0x000fe200078e021e */
[----:B------:R-:W-:Y:S01]  /*4800*/  PRMT R151, RZ, 0x7610, R151 ;  /* 0x00007610ff977816 */ /* 0x000fe20000000097 */
[----:B------:R-:W3:Y:S01]  /*4810*/  @!P4 LDG.E.U16 R129, desc[UR22][R36.64] ;  /* 0x000000162481c981 */ /* 0x000ee2000c1e1500 */
[----:B------:R-:W-:-:S02]  /*4820*/  ISETP.GE.AND P4, PT, R119, UR8, PT ;  /* 0x0000000877007c0c */ /* 0x000fc4000bf86270 */
[----:B------:R-:W-:Y:S01]  /*4830*/  LEA.HI R119, R0, 0x2e, RZ, 0x1a ;  /* 0x0000002e00777811 */ /* 0x000fe200078fd0ff */
[----:B------:R-:W-:Y:S01]  /*4840*/  IMAD.WIDE R80, R115, 0x2, R80 ;  /* 0x0000000273507825 */ /* 0x000fe200078e0250 */
[----:B------:R-:W-:Y:S01]  /*4850*/  PRMT R127, RZ, 0x7610, R127 ;  /* 0x00007610ff7f7816 */ /* 0x000fe2000000007f */
[----:B------:R-:W3:Y:S01]  /*4860*/  @!P3 LDG.E.U16 R151, desc[UR22][R30.64] ;  /* 0x000000161e97b981 */ /* 0x000ee2000c1e1500 */
[----:B------:R-:W-:Y:S02]  /*4870*/  ISETP.GE.AND P3, PT, R119, UR8, PT ;  /* 0x0000000877007c0c */ /* 0x000fe4000bf66270 */
[----:B------:R-:W-:Y:S02]  /*4880*/  LOP3.LUT R119, R111, 0x32, RZ, 0xfc, !PT ;  /* 0x000000326f777812 */ /* 0x000fe400078efcff */
[----:B------:R-:W3:Y:S02]  /*4890*/  @!P0 LDG.E.U16 R127, desc[UR22][R80.64] ;  /* 0x00000016507f8981 */ /* 0x000ee4000c1e1500 */
[----:B------:R-:W-:Y:S01]  /*48a0*/  ISETP.GE.AND P0, PT, R119, UR8, PT ;  /* 0x0000000877007c0c */ /* 0x000fe2000bf06270 */
[----:B------:R-:W-:Y:S01]  /*48b0*/  IMAD.WIDE R24, R115, 0x2, R24 ;  /* 0x0000000273187825 */ /* 0x000fe200078e0218 */
[----:B------:R-:W-:-:S02]  /*48c0*/  PRMT R149, RZ, 0x7610, R149 ;  /* 0x00007610ff957816 */ /* 0x000fc40000000095 */
[----:B------:R-:W-:Y:S01]  /*48d0*/  LOP3.LUT R119, R111, 0x34, RZ, 0xfc, !PT ;  /* 0x000000346f777812 */ /* 0x000fe200078efcff */
[C---:B------:R-:W-:Y:S01]  /*48e0*/  IMAD.WIDE R22, R115.reuse, 0x2, R22 ;  /* 0x0000000273167825 */ /* 0x040fe200078e0216 */
[----:B------:R-:W-:Y:S02]  /*48f0*/  PRMT R125, RZ, 0x7610, R125 ;  /* 0x00007610ff7d7816 */ /* 0x000fe4000000007d */
[----:B------:R-:W-:Y:S01]  /*4900*/  PRMT R147, RZ, 0x7610, R147 ;  /* 0x00007610ff937816 */ /* 0x000fe20000000093 */
[----:B------:R-:W3:Y:S01]  /*4910*/  @!P1 LDG.E.U16 R149, desc[UR22][R24.64] ;  /* 0x0000001618959981 */ /* 0x000ee2000c1e1500 */
[----:B------:R-:W-:Y:S01]  /*4920*/  PRMT R123, RZ, 0x7610, R123 ;  /* 0x00007610ff7b7816 */ /* 0x000fe2000000007b */
[----:B------:R-:W-:Y:S01]  /*4930*/  IMAD.WIDE R16, R115, 0x2, R16 ;  /* 0x0000000273107825 */ /* 0x000fe200078e0210 */
[----:B------:R-:W-:Y:S01]  /*4940*/  PRMT R161, RZ, 0x7610, R161 ;  /* 0x00007610ffa17816 */ /* 0x000fe200000000a1 */
[----:B------:R-:W3:Y:S01]  /*4950*/  @!P2 LDG.E.U16 R125, desc[UR22][R22.64] ;  /* 0x00000016167da981 */ /* 0x000ee2000c1e1500 */
[----:B------:R-:W-:Y:S01]  /*4960*/  ISETP.GE.AND P1, PT, R119, UR8, PT ;  /* 0x0000000877007c0c */ /* 0x000fe2000bf26270 */
[C---:B------:R-:W-:Y:S01]  /*4970*/  IMAD.WIDE R12, R115.reuse, 0x2, R12 ;  /* 0x00000002730c7825 */ /* 0x040fe200078e020c */
[----:B------:R-:W-:Y:S01]  /*4980*/  LEA.HI R119, R0, 0x3e, RZ, 0x1a ;  /* 0x0000003e00777811 */ /* 0x000fe200078fd0ff */
[----:B------:R-:W3:Y:S02]  /*4990*/  @!P4 LDG.E.U16 R147, desc[UR22][R16.64] ;  /* 0x000000161093c981 */ /* 0x000ee4000c1e1500 */
[----:B------:R-:W-:Y:S01]  /*49a0*/  IMAD.WIDE R82, R115, 0x2, R82 ;  /* 0x0000000273527825 */ /* 0x000fe200078e0252 */
[----:B------:R-:W-:Y:S01]  /*49b0*/  ISETP.GE.AND P2, PT, R119, UR8, PT ;  /* 0x0000000877007c0c */ /* 0x000fe2000bf46270 */
        /* <DEDUP_REMOVED lines=23> */
[----:B------:R-:W-:Y:S01]  /*4b30*/  BAR.SYNC.DEFER_BLOCKING 0x0 ;  /* 0x0000000000007b1d */ /* 0x000fe20000010000 */
[----:B------:R-:W-:-:S04]  /*4b40*/  LOP3.LUT R152, R0, 0x3f, RZ, 0xc0, !PT ;  /* 0x0000003f00987812 */ /* 0x000fc800078ec0ff */
[----:B------:R-:W-:Y:S01]  /*4b50*/  ISETP.GE.AND P0, PT, R152, UR8, PT ;  /* 0x0000000898007c0c */ /* 0x000fe2000bf06270 */
[----:B------:R-:W-:Y:S01]  /*4b60*/  IMAD.WIDE R70, R117, 0x2, R70 ;  /* 0x0000000275467825 */ /* 0x000fe200078e0246 */
[----:B------:R-:W-:-:S03]  /*4b70*/  PRMT R152, RZ, 0x7610, R152 ;  /* 0x00007610ff987816 */ /* 0x000fc60000000098 */
[----:B------:R-:W-:Y:S01]  /*4b80*/  IMAD.WIDE R62, R117, 0x2, R62 ;  /* 0x00000002753e7825 */ /* 0x000fe200078e023e */
[----:B------:R-:W-:-:S03]  /*4b90*/  PRMT R154, RZ, 0x7610, R154 ;  /* 0x00007610ff9a7816 */ /* 0x000fc6000000009a */
[----:B------:R-:W-:-:S04]  /*4ba0*/  IMAD.WIDE R54, R117, 0x2, R54 ;  /* 0x0000000275367825 */ /* 0x000fc800078e0236 */
[----:B------:R-:W-:-:S04]  /*4bb0*/  IMAD.WIDE R42, R117, 0x2, R42 ;  /* 0x00000002752a7825 */ /* 0x000fc800078e022a */
[----:B------:R-:W-:-:S04]  /*4bc0*/  IMAD.WIDE R72, R117, 0x2, R72 ;  /* 0x0000000275487825 */ /* 0x000fc800078e0248 */
[----:B------:R-:W-:-:S04]  /*4bd0*/  IMAD.WIDE R64, R117, 0x2, R64 ;  /* 0x0000000275407825 */ /* 0x000fc800078e0240 */
[----:B------:R-:W-:-:S04]  /*4be0*/  IMAD.WIDE R56, R117, 0x2, R56 ;  /* 0x0000000275387825 */ /* 0x000fc800078e0238 */
[----:B------:R-:W-:-:S04]  /*4bf0*/  IMAD.WIDE R46, R117, 0x2, R46 ;  /* 0x00000002752e7825 */ /* 0x000fc800078e022e */
[----:B------:R-:W-:-:S04]  /*4c00*/  IMAD.WIDE R74, R117, 0x2, R74 ;  /* 0x00000002754a7825 */ /* 0x000fc800078e024a */
[C---:B------:R-:W-:Y:S01]  /*4c10*/  IMAD.WIDE R66, R117.reuse, 0x2, R66 ;  /* 0x0000000275427825 */ /* 0x040fe200078e0242 */
[----:B------:R-:W3:Y:S03]  /*4c20*/  @!P0 LDG.E.U16 R152, desc[UR22][R74.64] ;  /* 0x000000164a988981 */ /* 0x000ee6000c1e1500 */
[----:B------:R-:W-:-:S04]  /*4c30*/  IMAD.WIDE R58, R117, 0x2, R58 ;  /* 0x00000002753a7825 */ /* 0x000fc800078e023a */
[----:B------:R-:W-:-:S04]  /*4c40*/  IMAD.WIDE R50, R117, 0x2, R50 ;  /* 0x0000000275327825 */ /* 0x000fc800078e0232 */
[----:B------:R-:W-:-:S04]  /*4c50*/  IMAD.WIDE R76, R117, 0x2, R76 ;  /* 0x00000002754c7825 */ /* 0x000fc800078e024c */
[C---:B------:R-:W-:Y:S01]  /*4c60*/  IMAD.WIDE R68, R117.reuse, 0x2, R68 ;  /* 0x0000000275447825 */ /* 0x040fe200078e0244 */
[----:B------:R-:W3:Y:S03]  /*4c70*/  @!P0 LDG.E.U16 R154, desc[UR22][R76.64] ;  /* 0x000000164c9a8981 */ /* 0x000ee6000c1e1500 */
[----:B------:R-:W-:-:S04]  /*4c80*/  IMAD.WIDE R60, R117, 0x2, R60 ;  /* 0x00000002753c7825 */ /* 0x000fc800078e023c */
[----:B------:R-:W-:Y:S01]  /*4c90*/  IMAD.WIDE R52, R117, 0x2, R52 ;  /* 0x0000000275347825 */ /* 0x000fe200078e0234 */
[----:B--2---:R0:W-:Y:S02]  /*4ca0*/  STS.U16 [R101+UR13+0x2000], R106 ;  /* 0x0020006a65007988 */ /* 0x0041e4000800040d */
[----:B0-----:R-:W-:Y:S02]  /*4cb0*/  PRMT R106, RZ, 0x7610, R106 ;  /* 0x00007610ff6a7816 */ /* 0x001fe4000000006a */
[----:B----4-:R0:W-:Y:S04]  /*4cc0*/  STS.U16 [R101+UR13+0x2400], R150 ;  /* 0x0024009665007988 */ /* 0x0101e8000800040d */
[----:B-----5:R1:W-:Y:S04]  /*4cd0*/  STS.U16 [R101+UR13+0x2800], R148 ;  /* 0x0028009465007988 */ /* 0x0203e8000800040d */
[----:B------:R-:W2:Y:S01]  /*4ce0*/  @!P0 LDG.E.U16 R106, desc[UR22][R54.64] ;  /* 0x00000016366a8981 */ /* 0x000ea2000c1e1500 */
[----:B0-----:R-:W-:-:S03]  /*4cf0*/  PRMT R150, RZ, 0x7610, R150 ;  /* 0x00007610ff967816 */ /* 0x001fc60000000096 */
[----:B---3--:R-:W-:Y:S01]  /*4d00*/  STS.U16 [R101+UR13+0x3000], R144 ;  /* 0x0030009065007988 */ /* 0x008fe2000800040d */
[----:B-1----:R-:W-:-:S03]  /*4d10*/  PRMT R148, RZ, 0x7610, R148 ;  /* 0x00007610ff947816 */ /* 0x002fc60000000094 */
[----:B------:R0:W-:Y:S04]  /*4d20*/  STS.U16 [R101+UR13+0x2c00], R102 ;  /* 0x002c006665007988 */ /* 0x0001e8000800040d */
[----:B------:R1:W-:Y:S04]  /*4d30*/  STS.U16 [R101+UR13+0x3400], R146 ;  /* 0x0034009265007988 */ /* 0x0003e8000800040d */
[----:B------:R3:W-:Y:S01]  /*4d40*/  STS.U16 [R101+UR13+0x3800], R104 ;  /* 0x0038006865007988 */ /* 0x0007e2000800040d */
[----:B0-----:R-:W-:Y:S02]  /*4d50*/  PRMT R102, RZ, 0x7610, R102 ;  /* 0x00007610ff667816 */ /* 0x001fe40000000066 */
[----:B------:R-:W-:Y:S01]  /*4d60*/  PRMT R144, RZ, 0x7610, R144 ;  /* 0x00007610ff907816 */ /* 0x000fe20000000090 */
[----:B------:R-:W4:Y:S01]  /*4d70*/  @!P0 LDG.E.U16 R148, desc[UR22][R70.64] ;  /* 0x0000001646948981 */ /* 0x000f22000c1e1500 */
[----:B-1----:R-:W-:-:S03]  /*4d80*/  PRMT R146, RZ, 0x7610, R146 ;  /* 0x00007610ff927816 */ /* 0x002fc60000000092 */
[----:B------:R-:W5:Y:S04]  /*4d90*/  @!P0 LDG.E.U16 R102, desc[UR22][R42.64] ;  /* 0x000000162a668981 */ /* 0x000f68000c1e1500 */
[----:B------:R0:W-:Y:S04]  /*4da0*/  STS.U16 [R101+UR13+0x3c00], R110 ;  /* 0x003c006e65007988 */ /* 0x0001e8000800040d */
[----:B------:R1:W-:Y:S01]  /*4db0*/  STS.U16 [R100+UR13+0x2500], R140 ;  /* 0x0025008c64007988 */ /* 0x0003e2000800040d */
[----:B---3--:R-:W-:-:S03]  /*4dc0*/  PRMT R104, RZ, 0x7610, R104 ;  /* 0x00007610ff687816 */ /* 0x008fc60000000068 */
[----:B------:R3:W-:Y:S01]  /*4dd0*/  STS.U16 [R100+UR13+0x2100], R142 ;  /* 0x0021008e64007988 */ /* 0x0007e2000800040d */
[----:B0-----:R-:W-:-:S03]  /*4de0*/  PRMT R110, RZ, 0x7610, R110 ;  /* 0x00007610ff6e7816 */ /* 0x001fc6000000006e */
[----:B------:R0:W-:Y:S01]  /*4df0*/  STS.U16 [R100+UR13+0x2900], R163 ;  /* 0x002900a364007988 */ /* 0x0001e2000800040d */
[----:B-1----:R-:W-:-:S03]  /*4e00*/  PRMT R140, RZ, 0x7610, R140 ;  /* 0x00007610ff8c7816 */ /* 0x002fc6000000008c */
[----:B------:R1:W-:Y:S01]  /*4e10*/  STS.U16 [R100+UR13+0x3100], R114 ;  /* 0x0031007264007988 */ /* 0x0003e2000800040d */
[----:B---3--:R-:W-:-:S03]  /*4e20*/  PRMT R142, RZ, 0x7610, R142 ;  /* 0x00007610ff8e7816 */ /* 0x008fc6000000008e */
[----:B------:R3:W-:Y:S01]  /*4e30*/  STS.U16 [R100+UR13+0x3500], R165 ;  /* 0x003500a564007988 */ /* 0x0007e2000800040d */
[----:B0-----:R-:W-:-:S03]  /*4e40*/  PRMT R163, RZ, 0x7610, R163 ;  /* 0x00007610ffa37816 */ /* 0x001fc600000000a3 */
[----:B------:R0:W-:Y:S01]  /*4e50*/  STS.U16 [R100+UR13+0x2d00], R138 ;  /* 0x002d008a64007988 */ /* 0x0001e2000800040d */
[----:B-1----:R-:W-:-:S03]  /*4e60*/  PRMT R114, RZ, 0x7610, R114 ;  /* 0x00007610ff727816 */ /* 0x002fc60000000072 */
[----:B------:R-:W5:Y:S01]  /*4e70*/  @!P0 LDG.E.U16 R140, desc[UR22][R62.64] ;  /* 0x000000163e8c8981 */ /* 0x000f62000c1e1500 */
[----:B---3--:R-:W-:-:S03]  /*4e80*/  PRMT R165, RZ, 0x7610, R165 ;  /* 0x00007610ffa57816 */ /* 0x008fc600000000a5 */
[----:B------:R-:W3:Y:S01]  /*4e90*/  @!P0 LDG.E.U16 R163, desc[UR22][R46.64] ;  /* 0x000000162ea38981 */ /* 0x000ee2000c1e1500 */
[----:B0-----:R-:W-:-:S03]  /*4ea0*/  PRMT R138, RZ, 0x7610, R138 ;  /* 0x00007610ff8a7816 */ /* 0x001fc6000000008a */
[----:B------:R-:W3:Y:S04]  /*4eb0*/  @!P0 LDG.E.U16 R110, desc[UR22][R56.64] ;  /* 0x00000016386e8981 */ /* 0x000ee8000c1e1500 */
        /* <DEDUP_REMOVED lines=26> */
[----:B------:R-:W-:-:S04]  /*5060*/  ULEA UR10, UR20, UR13, 0x3 ;  /* 0x0000000d140a7291 */ /* 0x000fc8000f8e18ff */
[----:B------:R-:W-:Y:S01]  /*5070*/  UIADD3 UR10, UPT, UPT, UR10, 0x6000, URZ ;  /* 0x000060000a0a7890 */ /* 0x000fe2000fffe0ff */
[----:B--2---:R0:W-:Y:S04]  /*5080*/  STS.U16 [R101+UR13+0x5400], R106 ;  /* 0x0054006a65007988 */ /* 0x0041e8000800040d */
[----:B----4-:R0:W-:Y:S04]  /*5090*/  STS.U16 [R101+UR13+0x5c00], R148 ;  /* 0x005c009465007988 */ /* 0x0101e8000800040d */
[----:B-----5:R0:W-:Y:S04]  /*50a0*/  STS.U16 [R101+UR13+0x5000], R102 ;  /* 0x0050006665007988 */ /* 0x0201e8000800040d */
[----:B------:R0:W-:Y:S04]  /*50b0*/  STS.U16 [R101+UR13+0x5800], R140 ;  /* 0x0058008c65007988 */ /* 0x0001e8000800040d */
[----:B---3--:R0:W-:Y:S04]  /*50c0*/  STS.U16 [R100+UR13+0x5100], R163 ;  /* 0x005100a364007988 */ /* 0x0081e8000800040d */
        /* <DEDUP_REMOVED lines=11> */
[----:B------:R1:W-:Y:S06]  /*5180*/  MEMBAR.ALL.CTA ;  /* 0x0000000000007992 */ /* 0x0003ec0000008000 */
[----:B-1----:R-:W1:Y:S02]  /*5190*/  FENCE.VIEW.ASYNC.S ;  /* 0x00000000000073c6 */ /* 0x002e640000000000 */
[----:B-1----:R-:W-:Y:S06]  /*51a0*/  BAR.SYNC.DEFER_BLOCKING 0x0 ;  /* 0x0000000000007b1d */ /* 0x002fec0000010000 */
[----:B------:R-:W-:Y:S05]  /*51b0*/  BRA.U UP1, `(.L_x_9) ;  /* 0x00000001014c7547 */ /* 0x000fea000b800000 */
[----:B------:R-:W-:Y:S01]  /*51c0*/  UMOV UR15, 0x40004040 ;  /* 0x40004040000f7882 */ /* 0x000fe20000000000 */
        /* <DEDUP_REMOVED lines=9> */
[----:B------:R1:W-:Y:S01]  /*5260*/  UTCHMMA gdesc[UR14], gdesc[UR16], tmem[UR12], tmem[UR18], idesc[UR19], UPT ;  /* 0x00ff12100e0075ea */ /* 0x0003e2000b80000c */
        /* <DEDUP_REMOVED lines=8> */
.L_x_9:
[----:B------:R-:W-:Y:S02]  /*52f0*/  UIADD3 UR20, UPT, UPT, UR20, 0x1, URZ ;  /* 0x0000000114147890 */ /* 0x000fe4000fffe0ff */
[----:B------:R-:W-:Y:S02]  /*5300*/  UIADD3 UR11, UPT, UPT, UR11, -0x1, URZ ;  /* 0xffffffff0b0b7890 */ /* 0x000fe4000fffe0ff */
[----:B------:R-:W-:Y:S02]  /*5310*/  UISETP.GT.AND UP2, UPT, UR20, 0x1, UPT ;  /* 0x000000011400788c */ /* 0x000fe4000bf44270 */
[----:B------:R-:W-:Y:S02]  /*5320*/  UIADD3 UR8, UPT, UPT, UR8, -0x40, URZ ;  /* 0xffffffc008087890 */ /* 0x000fe4000fffe0ff */
[----:B-1----:R-:W-:Y:S02]  /*5330*/  USEL UR4, URZ, 0x1, !UP2 ;  /* 0x00000001ff047887 */ /* 0x002fe4000d000000 */
[----:B------:R-:W-:-:S02]  /*5340*/  USEL UR20, UR20, URZ, !UP2 ;  /* 0x000000ff14147287 */ /* 0x000fc4000d000000 */
[----:B------:R-:W-:Y:S02]  /*5350*/  UISETP.NE.U32.AND UP2, UPT, UR11, URZ, UPT ;  /* 0x000000ff0b00728c */ /* 0x000fe4000bf45070 */
[----:B------:R-:W-:-:S03]  /*5360*/  ULOP3.LUT UR6, UR5, UR4, URZ, 0x3c, !UPT ;  /* 0x0000000405067292 */ /* 0x000fc6000f8e3cff */
[----:B------:R-:W-:-:S04]  /*5370*/  UMOV UR4, UR5 ;  /* 0x0000000500047c82 */ /* 0x000fc80008000000 */
[----:B------:R-:W-:Y:S01]  /*5380*/  UMOV UR5, UR6 ;  /* 0x0000000600057c82 */ /* 0x000fe20008000000 */
[----:B------:R-:W-:Y:S05]  /*5390*/  BRA.U UP2, `(.L_x_10) ;  /* 0xffffffed026c7547 */ /* 0x000fea000b83ffff */
.L_x_7:
[----:B------:R-:W-:-:S09]  /*53a0*/  UISETP.GE.AND UP1, UPT, UR28, 0x40, UPT ;  /* 0x000000401c00788c */ /* 0x000fd2000bf26270 */
[----:B------:R-:W-:Y:S05]  /*53b0*/  BRA.U !UP1, `(.L_x_11) ;  /* 0x0000000109107547 */ /* 0x000fea000b800000 */
[----:B------:R-:W-:-:S06]  /*53c0*/  USHF.L.U32 UR4, UR4, 0x1f, URZ ;  /* 0x0000001f04047899 */ /* 0x000fcc00080006ff */
[----:B------:R-:W-:-:S04]  /*53d0*/  IMAD.U32 R2, RZ, RZ, UR4 ;  /* 0x00000004ff027e24 */ /* 0x000fc8000f8e00ff */
[----:B------:R-:W1:Y:S02]  /*53e0*/  SYNCS.PHASECHK.TRANS64.TRYWAIT P0, [UR10], R2 ;  /* 0x00000002ff0075a7 */ /* 0x000e64000800110a */
[----:B-1----:R-:W-:Y:S05]  /*53f0*/  @!P0 BRA `(.L_x_12) ;  /* 0x0000000800ac8947 */ /* 0x002fea0003800000 */
.L_x_11:
[----:B------:R-:W-:Y:S01]  /*5400*/  BAR.SYNC.DEFER_BLOCKING 0x0 ;  /* 0x0000000000007b1d */ /* 0x000fe20000010000 */
[C---:B------:R-:W-:Y:S01]  /*5410*/  LOP3.LUT P0, RZ, R0.reuse, 0x7f, RZ, 0xc0, !PT ;  /* 0x0000007f00ff7812 */ /* 0x040fe2000780c0ff */
[C---:B------:R-:W-:Y:S02]  /*5420*/  IMAD.SHL.U32 R20, R0.reuse, 0x80, RZ ;  /* 0x0000008000147824 */ /* 0x040fe400078e00ff */
[C---:B------:R-:W-:Y:S02]  /*5430*/  IMAD.SHL.U32 R2, R0.reuse, 0x10, RZ ;  /* 0x0000001000027824 */ /* 0x040fe400078e00ff */
[----:B------:R-:W-:Y:S01]  /*5440*/  IMAD.SHL.U32 R3, R0, 0x8, RZ ;  /* 0x0000000800037824 */ /* 0x000fe200078e00ff */
[----:B------:R-:W-:Y:S01]  /*5450*/  LOP3.LUT R21, R20, 0x800, RZ, 0xc0, !PT ;  /* 0x0000080014157812 */ /* 0x000fe200078ec0ff */
[----:B------:R-:W1:Y:S01]  /*5460*/  LDC R29, c[0x0][0x3b8] ;  /* 0x0000ee00ff1d7b82 */ /* 0x000e620000000800 */
[----:B------:R-:W-:Y:S01]  /*5470*/  LOP3.LUT R0, R2, 0xf0, RZ, 0xc0, !PT ;  /* 0x000000f002007812 */ /* 0x000fe200078ec0ff */
[----:B------:R-:W2:Y:S01]  /*5480*/  LDCU UR4, c[0x0][0x3b4] ;  /* 0x00007680ff0477ac */ /* 0x000ea20008000800 */
[----:B------:R-:W-:-:S02]  /*5490*/  LOP3.LUT R3, R3, 0x300, RZ, 0xc0, !PT ;  /* 0x0000030003037812 */ /* 0x000fc400078ec0ff */
[----:B------:R-:W-:-:S05]  /*54a0*/  IADD3 R0, PT, PT, R0, UR13, R21 ;  /* 0x0000000d00007c10 */ /* 0x000fca000fffe015 */
[----:B------:R-:W-:Y:S01]  /*54b0*/  IMAD.IADD R28, R3, 0x1, R0 ;  /* 0x00000001031c7824 */ /* 0x000fe200078e0200 */
[----:B------:R-:W3:Y:S02]  /*54c0*/  @!P0 SYNCS.CCTL.IV [UR13+0x6000] ;  /* 0x00600000ff0089b1 */ /* 0x000ee4000800000d */
[----:B---3--:R-:W-:Y:S01]  /*54d0*/  BAR.SYNC.DEFER_BLOCKING 0x0 ;  /* 0x0000000000007b1d */ /* 0x008fe20000010000 */
[----:B--2---:R-:W-:Y:S02]  /*54e0*/  IMAD R0, R97, UR4, RZ ;  /* 0x0000000461007c24 */ /* 0x004fe4000f8e02ff */
[----:B-1----:R-:W-:-:S03]  /*54f0*/  IMAD R3, R96, R29, RZ ;  /* 0x0000001d60037224 */ /* 0x002fc600078e02ff */
[----:B------:R-:W-:Y:S01]  /*5500*/  LDTM.16dp32bit_t0_t15.x16 R4, tmem[UR9] ;  /* 0x00000009000479ee */ /* 0x000fe20008a00000 */
[----:B------:R-:W1:Y:S01]  /*5510*/  LDTM.16dp32bit_t16_t31.x16 R4, tmem[UR9+0x10] ;  /* 0x00001009000479ee */ /* 0x000e620008a20000 */
[----:B------:R-:W2:Y:S01]  /*5520*/  LDCU.128 UR8, c[0x0][0x390] ;  /* 0x00007200ff0877ac */ /* 0x000ea20008000c00 */
[----:B------:R-:W3:Y:S01]  /*5530*/  @!P0 SYNCS.CCTL.IV [UR13+0x6008] ;  /* 0x00600800ff0089b1 */ /* 0x000ee2000800000d */
[----:B------:R-:W-:Y:S01]  /*5540*/  NOP ;  /* 0x0000000000007918 */ /* 0x000fe20000000000 */
[----:B--2---:R-:W-:-:S04]  /*5550*/  ISETP.GE.AND P0, PT, R97, UR10, PT ;  /* 0x0000000a61007c0c */ /* 0x004fc8000bf06270 */
[----:B------:R-:W-:Y:S02]  /*5560*/  ISETP.LT.AND P3, PT, R96, UR11, !P0 ;  /* 0x0000000b60007c0c */ /* 0x000fe4000c761270 */
[----:B-1----:R-:W-:Y:S02]  /*5570*/  F2FP.F16.F32.PACK_AB R20, R6, R4 ;  /* 0x000000040614723e */ /* 0x002fe400000000ff */
[----:B------:R-:W-:Y:S02]  /*5580*/  F2FP.F16.F32.PACK_AB R24, R7, R5 ;  /* 0x000000050718723e */ /* 0x000fe400000000ff */
[----:B------:R-:W-:Y:S02]  /*5590*/  F2FP.F16.F32.PACK_AB R21, R10, R8 ;  /* 0x000000080a15723e */ /* 0x000fe400000000ff */
[----:B------:R-:W-:Y:S02]  /*55a0*/  F2FP.F16.F32.PACK_AB R25, R11, R9 ;  /* 0x000000090b19723e */ /* 0x000fe400000000ff */
[----:B------:R-:W-:-:S02]  /*55b0*/  F2FP.F16.F32.PACK_AB R22, R14, R12 ;  /* 0x0000000c0e16723e */ /* 0x000fc400000000ff */
[----:B------:R-:W-:Y:S02]  /*55c0*/  F2FP.F16.F32.PACK_AB R23, R18, R16 ;  /* 0x000000101217723e */ /* 0x000fe400000000ff */
[----:B------:R-:W-:Y:S02]  /*55d0*/  F2FP.F16.F32.PACK_AB R26, R15, R13 ;  /* 0x0000000d0f1a723e */ /* 0x000fe400000000ff */
[----:B------:R-:W-:Y:S01]  /*55e0*/  F2FP.F16.F32.PACK_AB R27, R19, R17 ;  /* 0x00000011131b723e */ /* 0x000fe200000000ff */
[----:B---3--:R1:W-:Y:S01]  /*55f0*/  STS.128 [R28], R20 ;  /* 0x000000141c007388 */ /* 0x0083e20000000c00 */
[----:B------:R-:W-:Y:S02]  /*5600*/  LOP3.LUT R9, R2, 0x7f0, RZ, 0xc0, !PT ;  /* 0x000007f002097812 */ /* 0x000fe400078ec0ff */
[----:B------:R-:W-:Y:S01]  /*5610*/  LEA R19, P1, R0, UR8, 0x1 ;  /* 0x0000000800137c11 */ /* 0x000fe2000f8208ff */
[----:B------:R-:W-:Y:S01]  /*5620*/  STS.128 [R28+0x400], R24 ;  /* 0x000400181c007388 */ /* 0x000fe20000000c00 */
[----:B------:R-:W-:Y:S01]  /*5630*/  BAR.SYNC.DEFER_BLOCKING 0x0 ;  /* 0x0000000000007b1d */ /* 0x000fe20000010000 */
[----:B------:R-:W-:-:S02]  /*5640*/  ISETP.LT.AND P6, PT, R116, UR11, !P0 ;  /* 0x0000000b74007c0c */ /* 0x000fc4000c7c1270 */
[----:B------:R-:W-:Y:S02]  /*5650*/  ISETP.LT.AND P5, PT, R118, UR11, !P0 ;  /* 0x0000000b76007c0c */ /* 0x000fe4000c7a1270 */
[----:B------:R-:W-:Y:S02]  /*5660*/  ISETP.LT.AND P2, PT, R120, UR11, !P0 ;  /* 0x0000000b78007c0c */ /* 0x000fe4000c741270 */
[----:B-1----:R-:W-:Y:S01]  /*5670*/  LEA.HI.X.SX32 R21, R0, UR9, 0x1, P1 ;  /* 0x0000000900157c11 */ /* 0x002fe200088f0eff */
[----:B------:R-:W-:Y:S01]  /*5680*/  IMAD R0, R29, 0x2, R3 ;  /* 0x000000021d007824 */ /* 0x000fe200078e0203 */
[----:B------:R-:W-:-:S03]  /*5690*/  LEA R2, P1, R3, R19, 0x1 ;  /* 0x0000001303027211 */ /* 0x000fc600078208ff */
[----:B------:R-:W-:Y:S01]  /*56a0*/  IMAD R8, R29, 0x2, R0 ;  /* 0x000000021d087824 */ /* 0x000fe200078e0200 */
[----:B------:R-:W-:Y:S02]  /*56b0*/  LEA.HI.X.SX32 R3, R3, R21, 0x1, P1 ;  /* 0x0000001503037211 */ /* 0x000fe400008f0eff */
[----:B------:R-:W-:Y:S02]  /*56c0*/  LEA R12, P4, R0, R19, 0x1 ;  /* 0x00000013000c7211 */ /* 0x000fe400078808ff */
[----:B------:R-:W-:Y:S02]  /*56d0*/  ISETP.LT.AND P1, PT, R122, UR11, !P0 ;  /* 0x0000000b7a007c0c */ /* 0x000fe4000c721270 */
[----:B------:R-:W-:Y:S01]  /*56e0*/  LEA.HI.X.SX32 R13, R0, R21, 0x1, P4 ;  /* 0x00000015000d7211 */ /* 0x000fe200020f0eff */
[----:B------:R-:W-:Y:S01]  /*56f0*/  IMAD R0, R29, 0x2, R8 ;  /* 0x000000021d007824 */ /* 0x000fe200078e0208 */
[----:B------:R-:W-:Y:S01]  /*5700*/  ISETP.LT.AND P4, PT, R124, UR11, !P0 ;  /* 0x0000000b7c007c0c */ /* 0x000fe2000c781270 */
[----:B------:R-:W1:Y:S04]  /*5710*/  LDS.128 R4, [R9+UR13] ;  /* 0x0000000d09047984 */ /* 0x000e680008000c00 */
[----:B-1----:R1:W-:Y:S01]  /*5720*/  @P3 STG.E.U16 desc[UR22][R2.64], R4 ;  /* 0x0000000402003986 */ /* 0x0023e2000c101516 */
[----:B------:R-:W-:-:S02]  /*5730*/  LEA R14, P3, R8, R19, 0x1 ;  /* 0x00000013080e7211 */ /* 0x000fc400078608ff */
[----:B------:R-:W-:Y:S02]  /*5740*/  PRMT R17, R4, 0x7632, R17 ;  /* 0x0000763204117816 */ /* 0x000fe40000000011 */
[----:B------:R-:W-:Y:S02]  /*5750*/  LEA.HI.X.SX32 R15, R8, R21, 0x1, P3 ;  /* 0x00000015080f7211 */ /* 0x000fe400018f0eff */
[----:B------:R-:W2:Y:S01]  /*5760*/  LDS.128 R8, [R9+UR13+0x800] ;  /* 0x0008000d09087984 */ /* 0x000ea20008000c00 */
[----:B------:R-:W-:-:S03]  /*5770*/  ISETP.LT.AND P3, PT, R126, UR11, !P0 ;  /* 0x0000000b7e007c0c */ /* 0x000fc6000c761270 */
[----:B------:R3:W-:Y:S01]  /*5780*/  @P6 STG.E.U16 desc[UR22][R12.64], R17 ;  /* 0x000000110c006986 */ /* 0x0007e2000c101516 */
[----:B-1----:R-:W-:Y:S01]  /*5790*/  IMAD R3, R29, 0x2, R0 ;  /* 0x000000021d037824 */ /* 0x002fe200078e0200 */
[CC--:B------:R-:W-:Y:S02]  /*57a0*/  LEA R16, P6, R0.reuse, R19.reuse, 0x1 ;  /* 0x0000001300107211 */ /* 0x0c0fe400078c08ff */
[----:B------:R1:W-:Y:S02]  /*57b0*/  @P5 STG.E.U16 desc[UR22][R14.64], R5 ;  /* 0x000000050e005986 */ /* 0x0003e4000c101516 */
[----:B------:R-:W-:Y:S02]  /*57c0*/  LEA R2, P5, R3, R19, 0x1 ;  /* 0x0000001303027211 */ /* 0x000fe400078a08ff */
[-C--:B---3--:R-:W-:Y:S01]  /*57d0*/  LEA.HI.X.SX32 R17, R0, R21.reuse, 0x1, P6 ;  /* 0x0000001500117211 */ /* 0x088fe200030f0eff */
[----:B------:R-:W-:Y:S01]  /*57e0*/  IMAD R0, R29, 0x2, R3 ;  /* 0x000000021d007824 */ /* 0x000fe200078e0203 */
[----:B------:R-:W-:-:S02]  /*57f0*/  LEA.HI.X.SX32 R3, R3, R21, 0x1, P5 ;  /* 0x0000001503037211 */ /* 0x000fc400028f0eff */
[----:B-1----:R-:W-:Y:S01]  /*5800*/  PRMT R15, R5, 0x7632, R15 ;  /* 0x00007632050f7816 */ /* 0x002fe2000000000f */
[C---:B------:R-:W-:Y:S01]  /*5810*/  IMAD R13, R29.reuse, 0x2, R0 ;  /* 0x000000021d0d7824 */ /* 0x040fe200078e0200 */
[----:B------:R-:W-:Y:S02]  /*5820*/  LEA R4, P5, R0, R19, 0x1 ;  /* 0x0000001300047211 */ /* 0x000fe400078a08ff */
[----:B------:R-:W-:Y:S01]  /*5830*/  ISETP.LT.AND P6, PT, R128, UR11, !P0 ;  /* 0x0000000b80007c0c */ /* 0x000fe2000c7c1270 */
[----:B------:R1:W-:Y:S01]  /*5840*/  @P2 STG.E.U16 desc[UR22][R16.64], R15 ;  /* 0x0000000f10002986 */ /* 0x0003e2000c101516 */
[----:B------:R-:W-:Y:S01]  /*5850*/  LEA.HI.X.SX32 R5, R0, R21, 0x1, P5 ;  /* 0x0000001500057211 */ /* 0x000fe200028f0eff */
[----:B------:R-:W-:Y:S01]  /*5860*/  IMAD R0, R29, 0x2, R13 ;  /* 0x000000021d007824 */ /* 0x000fe200078e020d */
[----:B------:R-:W-:Y:S01]  /*5870*/  LEA R12, P5, R13, R19, 0x1 ;  /* 0x000000130d0c7211 */ /* 0x000fe200078a08ff */
[----:B------:R3:W-:Y:S01]  /*5880*/  @P1 STG.E.U16 desc[UR22][R2.64], R6 ;  /* 0x0000000602001986 */ /* 0x0007e2000c101516 */
[----:B------:R-:W-:-:S02]  /*5890*/  ISETP.LT.AND P2, PT, R130, UR11, !P0 ;  /* 0x0000000b82007c0c */ /* 0x000fc4000c741270 */
[----:B------:R-:W-:Y:S02]  /*58a0*/  LEA.HI.X.SX32 R13, R13, R21, 0x1, P5 ;  /* 0x000000150d0d7211 */ /* 0x000fe400028f0eff */
[----:B------:R-:W-:Y:S02]  /*58b0*/  ISETP.LT.AND P1, PT, R131, UR11, !P0 ;  /* 0x0000000b83007c0c */ /* 0x000fe4000c721270 */
[----:B------:R-:W-:Y:S01]  /*58c0*/  ISETP.LT.AND P5, PT, R132, UR11, !P0 ;  /* 0x0000000b84007c0c */ /* 0x000fe2000c7a1270 */
[----:B-1----:R-:W-:Y:S01]  /*58d0*/  IMAD R16, R29, 0x2, R0 ;  /* 0x000000021d107824 */ /* 0x002fe200078e0200 */
[----:B---3--:R-:W-:-:S05]  /*58e0*/  PRMT R3, R6, 0x7632, R3 ;  /* 0x0000763206037816 */ /* 0x008fca0000000003 */
[----:B------:R1:W-:Y:S01]  /*58f0*/  @P4 STG.E.U16 desc[UR22][R4.64], R3 ;  /* 0x0000000304004986 */ /* 0x0003e2000c101516 */
[----:B------:R-:W-:-:S03]  /*5900*/  LEA R14, P4, R0, R19, 0x1 ;  /* 0x00000013000e7211 */ /* 0x000fc600078808ff */
[----:B------:R2:W-:Y:S01]  /*5910*/  @P3 STG.E.U16 desc[UR22][R12.64], R7 ;  /* 0x000000070c003986 */ /* 0x0005e2000c101516 */
[----:B------:R-:W-:Y:S01]  /*5920*/  LEA.HI.X.SX32 R15, R0, R21, 0x1, P4 ;  /* 0x00000015000f7211 */ /* 0x000fe200020f0eff */
[----:B------:R-:W-:Y:S01]  /*5930*/  IMAD R0, R29, 0x2, R16 ;  /* 0x000000021d007824 */ /* 0x000fe200078e0210 */
[C---:B------:R-:W-:Y:S02]  /*5940*/  LEA R2, P3, R16.reuse, R19, 0x1 ;  /* 0x0000001310027211 */ /* 0x040fe400078608ff */
[----:B------:R-:W-:Y:S01]  /*5950*/  ISETP.LT.AND P4, PT, R133, UR11, !P0 ;  /* 0x0000000b85007c0c */ /* 0x000fe2000c781270 */
[----:B------:R-:W-:Y:S01]  /*5960*/  IMAD R17, R29, 0x2, R0 ;  /* 0x000000021d117824 */ /* 0x000fe200078e0200 */
[----:B-1----:R-:W-:Y:S02]  /*5970*/  PRMT R5, R7, 0x7632, R5 ;  /* 0x0000763207057816 */ /* 0x002fe40000000005 */
[----:B------:R-:W-:Y:S02]  /*5980*/  LEA.HI.X.SX32 R3, R16, R21, 0x1, P3 ;  /* 0x0000001510037211 */ /* 0x000fe400018f0eff */
[----:B--2---:R-:W-:Y:S01]  /*5990*/  PRMT R7, R8, 0x7632, R7 ;  /* 0x0000763208077816 */ /* 0x004fe20000000007 */
[----:B------:R1:W-:Y:S01]  /*59a0*/  @P6 STG.E.U16 desc[UR22][R14.64], R5 ;  /* 0x000000050e006986 */ /* 0x0003e2000c101516 */
[----:B------:R-:W-:-:S02]  /*59b0*/  LEA R4, P6, R0, R19, 0x1 ;  /* 0x0000001300047211 */ /* 0x000fc400078c08ff */
[----:B------:R-:W-:Y:S01]  /*59c0*/  ISETP.LT.AND P3, PT, R135, UR11, !P0 ;  /* 0x0000000b87007c0c */ /* 0x000fe2000c761270 */
[----:B------:R2:W-:Y:S01]  /*59d0*/  @P2 STG.E.U16 desc[UR22][R2.64], R8 ;  /* 0x0000000802002986 */ /* 0x0005e2000c101516 */
[----:B-1----:R-:W-:Y:S01]  /*59e0*/  LEA.HI.X.SX32 R5, R0, R21, 0x1, P6 ;  /* 0x0000001500057211 */ /* 0x002fe200030f0eff */
[----:B------:R-:W-:Y:S01]  /*59f0*/  IMAD R0, R29, 0x2, R17 ;  /* 0x000000021d007824 */ /* 0x000fe200078e0211 */
[----:B--2---:R-:W-:-:S03]  /*5a00*/  PRMT R8, R9, 0x7632, R8 ;  /* 0x0000763209087816 */ /* 0x004fc60000000008 */
[----:B------:R-:W-:Y:S01]  /*5a10*/  IMAD R16, R29, 0x2, R0 ;  /* 0x000000021d107824 */ /* 0x000fe200078e0200 */
[----:B------:R1:W-:Y:S01]  /*5a20*/  @P1 STG.E.U16 desc[UR22][R4.64], R7 ;  /* 0x0000000704001986 */ /* 0x0003e2000c101516 */
[-C--:B------:R-:W-:Y:S02]  /*5a30*/  LEA R6, P1, R17, R19.reuse, 0x1 ;  /* 0x0000001311067211 */ /* 0x080fe400078208ff */
[----:B------:R-:W-:Y:S01]  /*5a40*/  IMAD R18, R29, 0x2, R16 ;  /* 0x000000021d127824 */ /* 0x000fe200078e0210 */
[-C--:B------:R-:W-:Y:S02]  /*5a50*/  LEA R12, P2, R0, R19.reuse, 0x1 ;  /* 0x00000013000c7211 */ /* 0x080fe400078408ff */
[----:B------:R-:W-:Y:S02]  /*5a60*/  LEA R14, P6, R16, R19, 0x1 ;  /* 0x00000013100e7211 */ /* 0x000fe400078c08ff */
[-C--:B------:R-:W-:Y:S02]  /*5a70*/  LEA.HI.X.SX32 R13, R0, R21.reuse, 0x1, P2 ;  /* 0x00000015000d7211 */ /* 0x080fe400010f0eff */
[----:B------:R-:W-:-:S02]  /*5a80*/  LEA.HI.X.SX32 R15, R16, R21, 0x1, P6 ;  /* 0x00000015100f7211 */ /* 0x000fc400030f0eff */
[----:B-1----:R-:W-:Y:S01]  /*5a90*/  LEA.HI.X.SX32 R7, R17, R21, 0x1, P1 ;  /* 0x0000001511077211 */ /* 0x002fe200008f0eff */
[C---:B------:R-:W-:Y:S01]  /*5aa0*/  IMAD R17, R29.reuse, 0x2, R18 ;  /* 0x000000021d117824 */ /* 0x040fe200078e0212 */
[-C--:B------:R-:W-:Y:S02]  /*5ab0*/  LEA R2, P1, R18, R19.reuse, 0x1 ;  /* 0x0000001312027211 */ /* 0x080fe400078208ff */
[----:B------:R-:W-:Y:S01]  /*5ac0*/  ISETP.LT.AND P2, PT, R136, UR11, !P0 ;  /* 0x0000000b88007c0c */ /* 0x000fe2000c741270 */
[----:B------:R-:W-:Y:S01]  /*5ad0*/  IMAD R0, R29, 0x2, R17 ;  /* 0x000000021d007824 */ /* 0x000fe200078e0211 */
[----:B------:R-:W-:Y:S01]  /*5ae0*/  LEA R16, P6, R17, R19, 0x1 ;  /* 0x0000001311107211 */ /* 0x000fe200078c08ff */
[----:B------:R1:W-:Y:S01]  /*5af0*/  @P5 STG.E.U16 desc[UR22][R6.64], R9 ;  /* 0x0000000906005986 */ /* 0x0003e2000c101516 */
[-C--:B------:R-:W-:Y:S02]  /*5b00*/  LEA.HI.X.SX32 R3, R18, R21.reuse, 0x1, P1 ;  /* 0x0000001512037211 */ /* 0x080fe400008f0eff */
[----:B------:R-:W-:Y:S01]  /*5b10*/  ISETP.LT.AND P1, PT, R137, UR11, !P0 ;  /* 0x0000000b89007c0c */ /* 0x000fe2000c721270 */
[----:B------:R2:W-:Y:S01]  /*5b20*/  @P4 STG.E.U16 desc[UR22][R12.64], R8 ;  /* 0x000000080c004986 */ /* 0x0005e2000c101516 */
[----:B------:R-:W-:-:S02]  /*5b30*/  LEA.HI.X.SX32 R17, R17, R21, 0x1, P6 ;  /* 0x0000001511117211 */ /* 0x000fc400030f0eff */
[----:B------:R-:W-:Y:S01]  /*5b40*/  ISETP.LT.AND P0, PT, R134, UR11, !P0 ;  /* 0x0000000b86007c0c */ /* 0x000fe2000c701270 */
[----:B------:R2:W-:Y:S01]  /*5b50*/  @P3 STG.E.U16 desc[UR22][R14.64], R10 ;  /* 0x0000000a0e003986 */ /* 0x0005e2000c101516 */
[C---:B------:R-:W-:Y:S02]  /*5b60*/  LEA R4, P6, R0.reuse, R19, 0x1 ;  /* 0x0000001300047211 */ /* 0x040fe400078c08ff */
[----:B-1----:R-:W-:Y:S02]  /*5b70*/  PRMT R7, R11, 0x7632, R7 ;  /* 0x000076320b077816 */ /* 0x002fe40000000007 */
[----:B------:R-:W-:Y:S02]  /*5b80*/  LEA.HI.X.SX32 R5, R0, R21, 0x1, P6 ;  /* 0x0000001500057211 */ /* 0x000fe400030f0eff */
[----:B------:R-:W-:-:S05]  /*5b90*/  PRMT R0, R10, 0x7632, R0 ;  /* 0x000076320a007816 */ /* 0x000fca0000000000 */
[----:B------:R2:W-:Y:S04]  /*5ba0*/  @P2 STG.E.U16 desc[UR22][R2.64], R0 ;  /* 0x0000000002002986 */ /* 0x0005e8000c101516 */
[----:B------:R2:W-:Y:S04]  /*5bb0*/  @P1 STG.E.U16 desc[UR22][R16.64], R11 ;  /* 0x0000000b10001986 */ /* 0x0005e8000c101516 */
[----:B------:R2:W-:Y:S01]  /*5bc0*/  @P0 STG.E.U16 desc[UR22][R4.64], R7 ;  /* 0x0000000704000986 */ /* 0x0005e2000c101516 */
[----:B------:R-:W-:Y:S06]  /*5bd0*/  BAR.SYNC.DEFER_BLOCKING 0x0 ;  /* 0x0000000000007b1d */ /* 0x000fec0000010000 */
[----:B------:R-:W-:Y:S05]  /*5be0*/  BRA.U UP0, `(.L_x_13) ;  /* 0x00000001009c7547 */ /* 0x000fea000b800000 */
[----:B------:R-:W1:Y:S01]  /*5bf0*/  S2UR UR5, SR_CgaCtaId ;  /* 0x00000000000579c3 */ /* 0x000e620000008800 */
[----:B------:R-:W-:Y:S01]  /*5c00*/  NOP ;  /* 0x0000000000007918 */ /* 0x000fe20000000000 */
[----:B------:R-:W-:Y:S01]  /*5c10*/  UMOV UR4, 0x50 ;  /* 0x0000005000047882 */ /* 0x000fe20000000000 */
[----:B--2---:R-:W-:Y:S02]  /*5c20*/  IMAD.U32 R0, RZ, RZ, UR12 ;  /* 0x0000000cff007e24 */ /* 0x004fe4000f8e00ff */
[----:B------:R-:W-:-:S03]  /*5c30*/  IMAD.MOV.U32 R3, RZ, RZ, 0x1 ;  /* 0x00000001ff037424 */ /* 0x000fc600078e00ff */
[----:B------:R-:W-:-:S04]  /*5c40*/  LOP3.LUT R0, R0, 0xffff, RZ, 0xc0, !PT ;  /* 0x0000ffff00007812 */ /* 0x000fc800078ec0ff */
[----:B------:R-:W-:-:S05]  /*5c50*/  SHF.R.U32.HI R0, RZ, 0x5, R0 ;  /* 0x00000005ff007819 */ /* 0x000fca0000011600 */
[----:B------:R-:W-:Y:S01]  /*5c60*/  VIADD R2, R0, 0x10 ;  /* 0x0000001000027836 */ /* 0x000fe20000000000 */
[----:B------:R-:W-:Y:S01]  /*5c70*/  SHF.L.U32 R0, R3, R0, RZ ;  /* 0x0000000003007219 */ /* 0x000fe200000006ff */
[----:B01----:R-:W-:-:S03]  /*5c80*/  ULEA UR6, UR5, UR4, 0x18 ;  /* 0x0000000405067291 */ /* 0x003fc6000f8ec0ff */
[----:B------:R-:W-:-:S04]  /*5c90*/  SHF.L.U32 R3, R3, R2, RZ ;  /* 0x0000000203037219 */ /* 0x000fc800000006ff */
[----:B------:R-:W-:Y:S02]  /*5ca0*/  LOP3.LUT R0, R3, R0, RZ, 0xfc, !PT ;  /* 0x0000000003007212 */ /* 0x000fe400078efcff */
[----:B------:R-:W0:Y:S02]  /*5cb0*/  LDS R5, [UR6] ;  /* 0x00000006ff057984 */ /* 0x000e240008000800 */
[C---:B------:R-:W-:Y:S02]  /*5cc0*/  LOP3.LUT R2, R0.reuse, 0xffff, RZ, 0xc0, !PT ;  /* 0x0000ffff00027812 */ /* 0x040fe400078ec0ff */
[----:B0-----:R-:W-:-:S04]  /*5cd0*/  LOP3.LUT R3, R0, 0xffff, R5, 0x80, !PT ;  /* 0x0000ffff00037812 */ /* 0x001fc800078e8005 */
[----:B------:R-:W-:-:S13]  /*5ce0*/  ISETP.NE.AND P0, PT, R3, R2, PT ;  /* 0x000000020300720c */ /* 0x000fda0003f05270 */
[----:B------:R-:W-:Y:S05]  /*5cf0*/  @P0 BRA `(.L_x_14) ;  /* 0x0000000000500947 */ /* 0x000fea0003800000 */
[----:B------:R-:W-:Y:S02]  /*5d00*/  SHF.R.U32.HI R5, RZ, 0x10, R5 ;  /* 0x00000010ff057819 */ /* 0x000fe40000011605 */
[----:B------:R-:W-:-:S04]  /*5d10*/  SHF.R.U32.HI R2, RZ, 0x10, R0 ;  /* 0x00000010ff027819 */ /* 0x000fc80000011600 */
[----:B------:R-:W-:-:S04]  /*5d20*/  LOP3.LUT R5, R5, R2, RZ, 0xc0, !PT ;  /* 0x0000000205057212 */ /* 0x000fc800078ec0ff */
[----:B------:R-:W-:-:S13]  /*5d30*/  ISETP.NE.AND P0, PT, R5, R2, PT ;  /* 0x000000020500720c */ /* 0x000fda0003f05270 */
[----:B------:R-:W-:Y:S05]  /*5d40*/  @P0 BRA `(.L_x_15) ;  /* 0x0000000000300947 */ /* 0x000fea0003800000 */
[----:B------:R-:W-:Y:S01]  /*5d50*/  R2UR UR4, R0 ;  /* 0x00000000000472ca */ /* 0x000fe200000e0000 */
[----:B------:R-:W-:Y:S01]  /*5d60*/  VOTEU.ANY UR5, UPT, PT ;  /* 0x0000000000057886 */ /* 0x000fe200038e0100 */
[----:B------:R-:W0:Y:S01]  /*5d70*/  S2R R0, SR_LANEID ;  /* 0x0000000000007919 */ /* 0x000e220000000000 */
[----:B------:R-:W-:-:S10]  /*5d80*/  UFLO.U32 UR5, UR5 ;  /* 0x00000005000572bd */ /* 0x000fd400080e0000 */
[----:B------:R-:W-:-:S06]  /*5d90*/  ULOP3.LUT UR4, URZ, UR4, URZ, 0x33, !UPT ;  /* 0x00000004ff047292 */ /* 0x000fcc000f8e33ff */
[----:B------:R-:W-:-:S04]  /*5da0*/  IMAD.U32 R2, RZ, RZ, UR4 ;  /* 0x00000004ff027e24 */ /* 0x000fc8000f8e00ff */
[----:B------:R-:W1:Y:S02]  /*5db0*/  REDUX UR7, R2 ;  /* 0x00000000020773c4 */ /* 0x000e640000000000 */
[----:B------:R3:W-:Y:S01]  /*5dc0*/  UTCATOMSWS.AND URZ, UR4 ;  /* 0x0000000400ff79e3 */ /* 0x0007e20008000000 */
[----:B0-----:R-:W-:Y:S01]  /*5dd0*/  ISETP.EQ.U32.AND P0, PT, R0, UR5, PT ;  /* 0x0000000500007c0c */ /* 0x001fe2000bf02070 */
[----:B-1----:R-:W-:-:S12]  /*5de0*/  IMAD.U32 R0, RZ, RZ, UR7 ;  /* 0x00000007ff007e24 */ /* 0x002fd8000f8e00ff */
[----:B------:R3:W-:Y:S01]  /*5df0*/  @P0 ATOMS.AND RZ, [UR6], R0 ;  /* 0x00000000ffff098c */ /* 0x0007e2000a800006 */
[----:B------:R-:W-:Y:S05]  /*5e00*/  BRA `(.L_x_13) ;  /* 0x0000000000147947 */ /* 0x000fea0003800000 */
.L_x_15:
[----:B------:R-:W-:-:S07]  /*5e10*/  MOV R2, 0x5e30 ;  /* 0x00005e3000027802 */ /* 0x000fce0000000f00 */
[----:B------:R-:W-:Y:S05]  /*5e20*/  CALL.REL.NOINC `($__internal_0_$__cuda_sm10x_tcgen05_guardrail_trap_col_being_dealloced_not_returned_by_alloc) ;  /* 0x00000000002c7944 */ /* 0x000fea0003c00000 */
[----:B------:R-:W-:Y:S05]  /*5e30*/  BRA `(.L_x_13) ;  /* 0x0000000000087947 */ /* 0x000fea0003800000 */
.L_x_14:
[----:B------:R-:W-:-:S07]  /*5e40*/  MOV R2, 0x5e60 ;  /* 0x00005e6000027802 */ /* 0x000fce0000000f00 */
[----:B------:R-:W-:Y:S05]  /*5e50*/  CALL.REL.NOINC `($__internal_2_$__cuda_sm10x_tcgen05_guardrail_trap_unallocated_columns_being_dealloced) ;  /* 0x0000000000387944 */ /* 0x000fea0003c00000 */
.L_x_13:
[----:B------:R-:W-:Y:S01]  /*5e60*/  NOP ;  /* 0x0000000000007918 */ /* 0x000fe20000000000 */
[----:B0--3--:R-:W-:Y:S05]  /*5e70*/  EXIT ;  /* 0x000000000000794d */ /* 0x009fea0003800000 */
.L_x_8:
[----:B------:R-:W0:Y:S02]  /*5e80*/  SYNCS.PHASECHK.TRANS64.TRYWAIT P6, [UR10], R114 ;  /* 0x00000072ff0075a7 */ /* 0x000e2400080c110a */
[----:B0-----:R-:W-:Y:S05]  /*5e90*/  @!P6 BRA `(.L_x_8) ;  /* 0xfffffffc00f8e947 */ /* 0x001fea000383ffff */
[----:B------:R-:W-:Y:S05]  /*5ea0*/  BRA `(.L_x_16) ;  /* 0xffffffe000ec7947 */ /* 0x000fea000383ffff */
.L_x_12:
[----:B------:R-:W1:Y:S02]  /*5eb0*/  SYNCS.PHASECHK.TRANS64.TRYWAIT P0, [UR10], R2 ;  /* 0x00000002ff0075a7 */ /* 0x000e64000800110a */
[----:B-1----:R-:W-:Y:S05]  /*5ec0*/  @!P0 BRA `(.L_x_12) ;  /* 0xfffffffc00f88947 */ /* 0x002fea000383ffff */
[----:B------:R-:W-:Y:S05]  /*5ed0*/  BRA `(.L_x_11) ;  /* 0xfffffff400487947 */ /* 0x000fea000383ffff */
        .weak           $__internal_0_$__cuda_sm10x_tcgen05_guardrail_trap_col_being_dealloced_not_returned_by_alloc
        .type           $__internal_0_$__cuda_sm10x_tcgen05_guardrail_trap_col_being_dealloced_not_returned_by_alloc,@function
        .size           $__internal_0_$__cuda_sm10x_tcgen05_guardrail_trap_col_being_dealloced_not_returned_by_alloc,($__internal_1_$__cuda_sm10x_tcgen05_guardrail_trap_phase_invalid_during_alloc - $__internal_0_$__cuda_sm10x_tcgen05_guardrail_trap_col_being_dealloced_not_returned_by_alloc)
$__internal_0_$__cuda_sm10x_tcgen05_guardrail_trap_col_being_dealloced_not_returned_by_alloc:
[----:B------:R-:W-:Y:S05]  /*5ee0*/  BPT.TRAP 0x1 ;  /* 0x000000040000795c */ /* 0x000fea0000300000 */
[----:B------:R-:W-:-:S04]  /*5ef0*/  IMAD.MOV.U32 R3, RZ, RZ, 0x0 ;  /* 0x00000000ff037424 */ /* 0x000fc800078e00ff */
[----:B------:R-:W-:Y:S05]  /*5f00*/  RET.REL.NODEC R2 `(matmul_kernel) ;  /* 0xffffffa0023c7950 */ /* 0x000fea0003c3ffff */
        .weak           $__internal_1_$__cuda_sm10x_tcgen05_guardrail_trap_phase_invalid_during_alloc
        .type           $__internal_1_$__cuda_sm10x_tcgen05_guardrail_trap_phase_invalid_during_alloc,@function
        .size           $__internal_1_$__cuda_sm10x_tcgen05_guardrail_trap_phase_invalid_during_alloc,($__internal_2_$__cuda_sm10x_tcgen05_guardrail_trap_unallocated_columns_being_dealloced - $__internal_1_$__cuda_sm10x_tcgen05_guardrail_trap_phase_invalid_during_alloc)
$__internal_1_$__cuda_sm10x_tcgen05_guardrail_trap_phase_invalid_during_alloc:
[----:B------:R-:W-:Y:S05]  /*5f10*/  BPT.TRAP 0x1 ;  /* 0x000000040000795c */ /* 0x000fea0000300000 */
[----:B------:R-:W-:-:S04]  /*5f20*/  IMAD.MOV.U32 R3, RZ, RZ, 0x0 ;  /* 0x00000000ff037424 */ /* 0x000fc800078e00ff */
[----:B------:R-:W-:Y:S05]  /*5f30*/  RET.REL.NODEC R2 `(matmul_kernel) ;  /* 0xffffffa002307950 */ /* 0x000fea0003c3ffff */
        .weak           $__internal_2_$__cuda_sm10x_tcgen05_guardrail_trap_unallocated_columns_being_dealloced
        .type           $__internal_2_$__cuda_sm10x_tcgen05_guardrail_trap_unallocated_columns_being_dealloced,@function
        .size           $__internal_2_$__cuda_sm10x_tcgen05_guardrail_trap_unallocated_columns_being_dealloced,(.L_x_20 - $__internal_2_$__cuda_sm10x_tcgen05_guardrail_trap_unallocated_columns_being_dealloced)
$__internal_2_$__cuda_sm10x_tcgen05_guardrail_trap_unallocated_columns_being_dealloced:
[----:B------:R-:W-:Y:S05]  /*5f40*/  BPT.TRAP 0x1 ;  /* 0x000000040000795c */ /* 0x000fea0000300000 */
[----:B------:R-:W-:-:S04]  /*5f50*/  IMAD.MOV.U32 R3, RZ, RZ, 0x0 ;  /* 0x00000000ff037424 */ /* 0x000fc800078e00ff */
[----:B------:R-:W-:Y:S05]  /*5f60*/  RET.REL.NODEC R2 `(matmul_kernel) ;  /* 0xffffffa002247950 */ /* 0x000fea0003c3ffff */
.L_x_17:
[----:B------:R-:W-:-:S00]  /*5f70*/  BRA `(.L_x_17) ;  /* 0xfffffffc00fc7947 */ /* 0x000fc0000383ffff */
[----:B------:R-:W-:-:S00]  /*5f80*/  NOP ;  /* 0x0000000000007918 */ /* 0x000fc00000000000 */
[----:B------:R-:W-:-:S00]  /*5f90*/  NOP ;  /* 0x0000000000007918 */ /* 0x000fc00000000000 */
[----:B------:R-:W-:-:S00]  /*5fa0*/  NOP ;  /* 0x0000000000007918 */ /* 0x000fc00000000000 */
[----:B------:R-:W-:-:S00]  /*5fb0*/  NOP ;  /* 0x0000000000007918 */ /* 0x000fc00000000000 */
[----:B------:R-:W-:-:S00]  /*5fc0*/  NOP ;  /* 0x0000000000007918 */ /* 0x000fc00000000000 */
[----:B------:R-:W-:-:S00]  /*5fd0*/  NOP ;  /* 0x0000000000007918 */ /* 0x000fc00000000000 */
[----:B------:R-:W-:-:S00]  /*5fe0*/  NOP ;  /* 0x0000000000007918 */ /* 0x000fc00000000000 */
[----:B------:R-:W-:-:S00]  /*5ff0*/  NOP ;  /* 0x0000000000007918 */ /* 0x000fc00000000000 */
.L_x_20:


//--------------------- .nv.shared.matmul_kernel  --------------------------
	.section	.nv.shared.matmul_kernel,"aw",@nobits
	.sectionflags	@""
	.align	16
	.zero		1024


//--------------------- .nv.shared.reserved.0     --------------------------
	.section	.nv.shared.reserved.0,"aw",@nobits
	.align	8
	.weak		__nv_reservedSMEM_offset_0_alias
	.size		__nv_reservedSMEM_offset_0_alias, 0, 64
	.other		__nv_reservedSMEM_offset_0_alias,@"STO_CUDA_RESERVED_SHARED STV_DEFAULT"
__nv_reservedSMEM_offset_0_alias:
	.zero		0
.nv.shared.reserved.0:
	.zero		64
	.weak		__nv_reservedSMEM_allocation_phase
	.type		__nv_reservedSMEM_allocation_phase,@object
	.size		__nv_reservedSMEM_allocation_phase,(.L_0 - __nv_reservedSMEM_allocation_phase)
__nv_reservedSMEM_allocation_phase:
	.zero		1
.L_0:
	.zero		7
	.weak		__nv_reservedSMEM_devtool_atexit_pc
	.type		__nv_reservedSMEM_devtool_atexit_pc,@object
	.size		__nv_reservedSMEM_devtool_atexit_pc,(__nv_reservedSMEM_allocation_mask - __nv_reservedSMEM_devtool_atexit_pc)
__nv_reservedSMEM_devtool_atexit_pc:
	.zero		8
	.weak		__nv_reservedSMEM_allocation_mask
	.type		__nv_reservedSMEM_allocation_mask,@object
	.size		__nv_reservedSMEM_allocation_mask,(.L_2 - __nv_reservedSMEM_allocation_mask)
__nv_reservedSMEM_allocation_mask:
	.zero		4
.L_2:


//--------------------- .nv.constant0.matmul_kernel --------------------------
	.section	.nv.constant0.matmul_kernel,"a",@progbits
	.sectionflags	@""
	.align	4
.nv.constant0.matmul_kernel:
	.zero		976


//--------------------- SYMBOLS --------------------------

	.type		.nv.reservedSmem.offset0,@object
	.size		.nv.reservedSmem.offset0,0x4
	.type		.nv.reservedSmem.cap,@object
	.size		.nv.reservedSmem.cap,0x4
